// auto-generated by cutlass_sweep.gemm — config: {"arch": "sm_100", "cluster_m": 1, "cluster_n": 2, "dtype": "e5m2", "stages": 0, "tile_k": 128, "tile_m": 128, "tile_n": 64}
#include "cutlass/cutlass.h"
#include "cutlass/gemm/collective/collective_builder.hpp"
#include "cutlass/gemm/device/gemm_universal_adapter.h"
#include "cutlass/gemm/kernel/gemm_universal.hpp"
#include "cutlass/epilogue/collective/collective_builder.hpp"

using ElemA = cutlass::float_e5m2_t;
using ElemB = cutlass::float_e5m2_t;
using ElemCD = cutlass::float_e5m2_t;
using Acc  = float;
using TileShape    = cute::Shape<cute::_128, cute::_64, cute::_128>;
using ClusterShape = cute::Shape<cute::_1, cute::_2, cute::_1>;

using CollectiveEpilogue = typename cutlass::epilogue::collective::CollectiveBuilder<
    cutlass::arch::Sm100, cutlass::arch::OpClassTensorOp,
    TileShape, ClusterShape,
    cutlass::epilogue::collective::EpilogueTileAuto,
    Acc, Acc,
    ElemCD, cutlass::layout::RowMajor, 128 / cutlass::sizeof_bits<ElemCD>::value,
    ElemCD, cutlass::layout::RowMajor, 128 / cutlass::sizeof_bits<ElemCD>::value,
    cutlass::epilogue::collective::EpilogueScheduleAuto
  >::CollectiveOp;

using CollectiveMainloop = typename cutlass::gemm::collective::CollectiveBuilder<
    cutlass::arch::Sm100, cutlass::arch::OpClassTensorOp,
    ElemA, cutlass::layout::RowMajor, 128 / cutlass::sizeof_bits<ElemA>::value,
    ElemB, cutlass::layout::ColumnMajor, 128 / cutlass::sizeof_bits<ElemB>::value,
    Acc,
    TileShape, ClusterShape,
    cutlass::gemm::collective::StageCountAutoCarveout<static_cast<int>(sizeof(typename CollectiveEpilogue::SharedStorage))>,
    cutlass::gemm::collective::KernelScheduleAuto
  >::CollectiveOp;

using GemmKernel = cutlass::gemm::kernel::GemmUniversal<
    cute::Shape<int,int,int,int>,
    CollectiveMainloop,
    CollectiveEpilogue
>;
using Gemm = cutlass::gemm::device::GemmUniversalAdapter<GemmKernel>;

// Force the device kernel symbol into the cubin without needing a host main.
auto* _anchor = &cutlass::device_kernel<GemmKernel>;


// ===== COMPILED SASS (sm_100a) =====

	.target	sm_100a

	.elftype	@"ET_EXEC"


//--------------------- .note.nv.tkinfo           --------------------------
	.section	.note.nv.tkinfo,"",@"SHT_NOTE"
	.sectionflags	@"SHF_NOTE_NV_TKINFO"
	.tkinfo
        /*0018*/ 	.word	0x00000002
        /*0030*/ 	.string	""
        /*0030*/ 	.string	"ptxas"
        /*0030*/ 	.string	"Cuda compilation tools, release 13.0, V13.0.88"
        /*0030*/ 	.string	"Build cuda_13.0.r13.0/compiler.36424714_0"
        /*0030*/ 	.string	"-arch sm_100a -m 64 "



//--------------------- .note.nv.cuinfo           --------------------------
	.section	.note.nv.cuinfo,"",@"SHT_NOTE"
	.sectionflags	@"SHF_NOTE_NV_CUINFO"
        /*0018*/ 	.short	0x0002
        /*001a*/ 	.short	0x0064
        /*001c*/ 	.short	0x0082
	.zero		2


//--------------------- .nv.info                  --------------------------
	.section	.nv.info,"",@"SHT_CUDA_INFO"
	.align	4


	//----- nvinfo : EIATTR_REGCOUNT
	.align		4
        /*0000*/ 	.byte	0x04, 0x2f
        /*0002*/ 	.short	(.L_19 - .L_18)
	.align		4
.L_18:
        /*0004*/ 	.word	index@(_ZN7cutlass13device_kernelINS_4gemm6kernel13GemmUniversalIN4cute5tupleIJiiiiEEENS1_10collective13CollectiveMmaINS1_35MainloopSm100TmaUmmaWarpSpecializedILi8ELi2ELi4ENS5_IJNS4_1CILi1EEENSA_ILi2EEESB_EEEEENS5_IJNSA_ILi128EEENSA_ILi64EEESF_EEENS_12float_e5m2_tENS5_IJlSB_lEEESI_SJ_NS4_8TiledMMAINS4_8MMA_AtomIJNS4_10MMA_TraitsINS4_19SM100_MMA_F8F6F4_SSEJSI_SI_fSF_SG_NS4_17integral_constantINS4_4UMMA5MajorELSQ_0EEESR_NSO_INSP_7ScaleInELSS_0EEEST_EEEEEENS4_6LayoutINS5_IJSB_SB_SB_EEENS5_IJNSA_ILi0EEESY_SY_EEEEENS5_IJNS4_10UnderscoreES11_S11_EEEEENS4_23SM90_TMA_LOAD_MULTICASTENS4_14ComposedLayoutINS4_7SwizzleILi3ELi4ELi3EEENS4_18smem_ptr_flag_bitsILi8EEENSW_INS5_IJNSA_ILi8EEESF_EEENS5_IJSF_SB_EEEEEEEvNS4_8identityENS4_13SM90_TMA_LOADES1E_vS1F_EENS_8epilogue10collective18CollectiveEpilogueINS1I_23Sm100TmaWarpSpecializedILi1ELi1ELi64ELb0ELb0EEEJSH_NS5_IJNSW_ISF_SB_EENSW_ISG_SB_EEEEESI_SJ_SI_SJ_NS1I_6fusion15FusionCallbacksIS1M_NS1Q_17LinearCombinationISI_fSI_fLNS_15FloatRoundStyleE2EEESH_S1P_JEEENS4_5SM1004TMEM4LOAD26SM100_TMEM_LOAD_32dp32b64xES1G_NS15_INS16_ILi2ELi4ELi3EEES19_NSW_INS5_IJS1A_SG_EEENS5_IJSG_SB_EEEEEEENS4_39AutoVectorizingCopyWithAssumedAlignmentILi128EEENS4_14SM90_TMA_STOREES24_S26_S26_EEEvvEEEEvNT_6ParamsE)
        /*0008*/ 	.word	0x00000099


	//----- nvinfo : EIATTR_FRAME_SIZE
	.align		4
.L_19:
        /*000c*/ 	.byte	0x04, 0x11
        /*000e*/ 	.short	(.L_21 - .L_20)
	.align		4
.L_20:
        /*0010*/ 	.word	index@($__internal_2_$__cuda_sm10x_tcgen05_guardrail_trap_unallocated_columns_being_dealloced)
        /*0014*/ 	.word	0x00000000


	//----- nvinfo : EIATTR_FRAME_SIZE
	.align		4
.L_21:
        /*0018*/ 	.byte	0x04, 0x11
        /*001a*/ 	.short	(.L_23 - .L_22)
	.align		4
.L_22:
        /*001c*/ 	.word	index@($__internal_1_$__cuda_sm10x_tcgen05_guardrail_trap_phase_invalid_during_alloc)
        /*0020*/ 	.word	0x00000000


	//----- nvinfo : EIATTR_FRAME_SIZE
	.align		4
.L_23:
        /*0024*/ 	.byte	0x04, 0x11
        /*0026*/ 	.short	(.L_25 - .L_24)
	.align		4
.L_24:
        /*0028*/ 	.word	index@($__internal_0_$__cuda_sm10x_tcgen05_guardrail_trap_col_being_dealloced_not_returned_by_alloc)
        /*002c*/ 	.word	0x00000000


	//----- nvinfo : EIATTR_FRAME_SIZE
	.align		4
.L_25:
        /*0030*/ 	.byte	0x04, 0x11
        /*0032*/ 	.short	(.L_27 - .L_26)
	.align		4
.L_26:
        /*0034*/ 	.word	index@(_ZN7cutlass13device_kernelINS_4gemm6kernel13GemmUniversalIN4cute5tupleIJiiiiEEENS1_10collective13CollectiveMmaINS1_35MainloopSm100TmaUmmaWarpSpecializedILi8ELi2ELi4ENS5_IJNS4_1CILi1EEENSA_ILi2EEESB_EEEEENS5_IJNSA_ILi128EEENSA_ILi64EEESF_EEENS_12float_e5m2_tENS5_IJlSB_lEEESI_SJ_NS4_8TiledMMAINS4_8MMA_AtomIJNS4_10MMA_TraitsINS4_19SM100_MMA_F8F6F4_SSEJSI_SI_fSF_SG_NS4_17integral_constantINS4_4UMMA5MajorELSQ_0EEESR_NSO_INSP_7ScaleInELSS_0EEEST_EEEEEENS4_6LayoutINS5_IJSB_SB_SB_EEENS5_IJNSA_ILi0EEESY_SY_EEEEENS5_IJNS4_10UnderscoreES11_S11_EEEEENS4_23SM90_TMA_LOAD_MULTICASTENS4_14ComposedLayoutINS4_7SwizzleILi3ELi4ELi3EEENS4_18smem_ptr_flag_bitsILi8EEENSW_INS5_IJNSA_ILi8EEESF_EEENS5_IJSF_SB_EEEEEEEvNS4_8identityENS4_13SM90_TMA_LOADES1E_vS1F_EENS_8epilogue10collective18CollectiveEpilogueINS1I_23Sm100TmaWarpSpecializedILi1ELi1ELi64ELb0ELb0EEEJSH_NS5_IJNSW_ISF_SB_EENSW_ISG_SB_EEEEESI_SJ_SI_SJ_NS1I_6fusion15FusionCallbacksIS1M_NS1Q_17LinearCombinationISI_fSI_fLNS_15FloatRoundStyleE2EEESH_S1P_JEEENS4_5SM1004TMEM4LOAD26SM100_TMEM_LOAD_32dp32b64xES1G_NS15_INS16_ILi2ELi4ELi3EEES19_NSW_INS5_IJS1A_SG_EEENS5_IJSG_SB_EEEEEEENS4_39AutoVectorizingCopyWithAssumedAlignmentILi128EEENS4_14SM90_TMA_STOREES24_S26_S26_EEEvvEEEEvNT_6ParamsE)
        /*0038*/ 	.word	0x00000000


	//----- nvinfo : EIATTR_MIN_STACK_SIZE
	.align		4
.L_27:
        /*003c*/ 	.byte	0x04, 0x12
        /*003e*/ 	.short	(.L_29 - .L_28)
	.align		4
.L_28:
        /*0040*/ 	.word	index@(_ZN7cutlass13device_kernelINS_4gemm6kernel13GemmUniversalIN4cute5tupleIJiiiiEEENS1_10collective13CollectiveMmaINS1_35MainloopSm100TmaUmmaWarpSpecializedILi8ELi2ELi4ENS5_IJNS4_1CILi1EEENSA_ILi2EEESB_EEEEENS5_IJNSA_ILi128EEENSA_ILi64EEESF_EEENS_12float_e5m2_tENS5_IJlSB_lEEESI_SJ_NS4_8TiledMMAINS4_8MMA_AtomIJNS4_10MMA_TraitsINS4_19SM100_MMA_F8F6F4_SSEJSI_SI_fSF_SG_NS4_17integral_constantINS4_4UMMA5MajorELSQ_0EEESR_NSO_INSP_7ScaleInELSS_0EEEST_EEEEEENS4_6LayoutINS5_IJSB_SB_SB_EEENS5_IJNSA_ILi0EEESY_SY_EEEEENS5_IJNS4_10UnderscoreES11_S11_EEEEENS4_23SM90_TMA_LOAD_MULTICASTENS4_14ComposedLayoutINS4_7SwizzleILi3ELi4ELi3EEENS4_18smem_ptr_flag_bitsILi8EEENSW_INS5_IJNSA_ILi8EEESF_EEENS5_IJSF_SB_EEEEEEEvNS4_8identityENS4_13SM90_TMA_LOADES1E_vS1F_EENS_8epilogue10collective18CollectiveEpilogueINS1I_23Sm100TmaWarpSpecializedILi1ELi1ELi64ELb0ELb0EEEJSH_NS5_IJNSW_ISF_SB_EENSW_ISG_SB_EEEEESI_SJ_SI_SJ_NS1I_6fusion15FusionCallbacksIS1M_NS1Q_17LinearCombinationISI_fSI_fLNS_15FloatRoundStyleE2EEESH_S1P_JEEENS4_5SM1004TMEM4LOAD26SM100_TMEM_LOAD_32dp32b64xES1G_NS15_INS16_ILi2ELi4ELi3EEES19_NSW_INS5_IJS1A_SG_EEENS5_IJSG_SB_EEEEEEENS4_39AutoVectorizingCopyWithAssumedAlignmentILi128EEENS4_14SM90_TMA_STOREES24_S26_S26_EEEvvEEEEvNT_6ParamsE)
        /*0044*/ 	.word	0x00000000
.L_29:


//--------------------- .nv.compat                --------------------------
	.section	.nv.compat,"",@"SHT_CUDA_COMPAT_INFO"
	.align	4
        /*0000*/ 	.byte	0x02, 0x09, 0x01, 0x00, 0x02, 0x02, 0x02, 0x00, 0x02, 0x05, 0x05, 0x00, 0x03, 0x07, 0x01, 0x01
        /*0010*/ 	.byte	0x02, 0x03, 0x01, 0x00, 0x02, 0x06, 0x01, 0x00, 0x04, 0x0b, 0x08, 0x00, 0x09, 0x00, 0x00, 0x00
        /*0020*/ 	.byte	0x00, 0x00, 0x00, 0x00


//--------------------- .nv.info._ZN7cutlass13device_kernelINS_4gemm6kernel13GemmUniversalIN4cute5tupleIJiiiiEEENS1_10collective13CollectiveMmaINS1_35MainloopSm100TmaUmmaWarpSpecializedILi8ELi2ELi4ENS5_IJNS4_1CILi1EEENSA_ILi2EEESB_EEEEENS5_IJNSA_ILi128EEENSA_ILi64EEESF_EEENS_12float_e5m2_tENS5_IJlSB_lEEESI_SJ_NS4_8TiledMMAINS4_8MMA_AtomIJNS4_10MMA_TraitsINS4_19SM100_MMA_F8F6F4_SSEJSI_SI_fSF_SG_NS4_17integral_constantINS4_4UMMA5MajorELSQ_0EEESR_NSO_INSP_7ScaleInELSS_0EEEST_EEEEEENS4_6LayoutINS5_IJSB_SB_SB_EEENS5_IJNSA_ILi0EEESY_SY_EEEEENS5_IJNS4_10UnderscoreES11_S11_EEEEENS4_23SM90_TMA_LOAD_MULTICASTENS4_14ComposedLayoutINS4_7SwizzleILi3ELi4ELi3EEENS4_18smem_ptr_flag_bitsILi8EEENSW_INS5_IJNSA_ILi8EEESF_EEENS5_IJSF_SB_EEEEEEEvNS4_8identityENS4_13SM90_TMA_LOADES1E_vS1F_EENS_8epilogue10collective18CollectiveEpilogueINS1I_23Sm100TmaWarpSpecializedILi1ELi1ELi64ELb0ELb0EEEJSH_NS5_IJNSW_ISF_SB_EENSW_ISG_SB_EEEEESI_SJ_SI_SJ_NS1I_6fusion15FusionCallbacksIS1M_NS1Q_17LinearCombinationISI_fSI_fLNS_15FloatRoundStyleE2EEESH_S1P_JEEENS4_5SM1004TMEM4LOAD26SM100_TMEM_LOAD_32dp32b64xES1G_NS15_INS16_ILi2ELi4ELi3EEES19_NSW_INS5_IJS1A_SG_EEENS5_IJSG_SB_EEEEEEENS4_39AutoVectorizingCopyWithAssumedAlignmentILi128EEENS4_14SM90_TMA_STOREES24_S26_S26_EEEvvEEEEvNT_6ParamsE --------------------------
	.section	.nv.info._ZN7cutlass13device_kernelINS_4gemm6kernel13GemmUniversalIN4cute5tupleIJiiiiEEENS1_10collective13CollectiveMmaINS1_35MainloopSm100TmaUmmaWarpSpecializedILi8ELi2ELi4ENS5_IJNS4_1CILi1EEENSA_ILi2EEESB_EEEEENS5_IJNSA_ILi128EEENSA_ILi64EEESF_EEENS_12float_e5m2_tENS5_IJlSB_lEEESI_SJ_NS4_8TiledMMAINS4_8MMA_AtomIJNS4_10MMA_TraitsINS4_19SM100_MMA_F8F6F4_SSEJSI_SI_fSF_SG_NS4_17integral_constantINS4_4UMMA5MajorELSQ_0EEESR_NSO_INSP_7ScaleInELSS_0EEEST_EEEEEENS4_6LayoutINS5_IJSB_SB_SB_EEENS5_IJNSA_ILi0EEESY_SY_EEEEENS5_IJNS4_10UnderscoreES11_S11_EEEEENS4_23SM90_TMA_LOAD_MULTICASTENS4_14ComposedLayoutINS4_7SwizzleILi3ELi4ELi3EEENS4_18smem_ptr_flag_bitsILi8EEENSW_INS5_IJNSA_ILi8EEESF_EEENS5_IJSF_SB_EEEEEEEvNS4_8identityENS4_13SM90_TMA_LOADES1E_vS1F_EENS_8epilogue10collective18CollectiveEpilogueINS1I_23Sm100TmaWarpSpecializedILi1ELi1ELi64ELb0ELb0EEEJSH_NS5_IJNSW_ISF_SB_EENSW_ISG_SB_EEEEESI_SJ_SI_SJ_NS1I_6fusion15FusionCallbacksIS1M_NS1Q_17LinearCombinationISI_fSI_fLNS_15FloatRoundStyleE2EEESH_S1P_JEEENS4_5SM1004TMEM4LOAD26SM100_TMEM_LOAD_32dp32b64xES1G_NS15_INS16_ILi2ELi4ELi3EEES19_NSW_INS5_IJS1A_SG_EEENS5_IJSG_SB_EEEEEEENS4_39AutoVectorizingCopyWithAssumedAlignmentILi128EEENS4_14SM90_TMA_STOREES24_S26_S26_EEEvvEEEEvNT_6ParamsE,"",@"SHT_CUDA_INFO"
	.sectionflags	@""
	.align	4


	//----- nvinfo : EIATTR_CUDA_API_VERSION
	.align		4
        /*0000*/ 	.byte	0x04, 0x37
        /*0002*/ 	.short	(.L_31 - .L_30)
.L_30:
        /*0004*/ 	.word	0x00000082


	//----- nvinfo : EIATTR_KPARAM_INFO
	.align		4
.L_31:
        /*0008*/ 	.byte	0x04, 0x17
        /*000a*/ 	.short	(.L_33 - .L_32)
.L_32:
        /*000c*/ 	.word	0x00000000
        /*0010*/ 	.short	0x0000
        /*0012*/ 	.short	0x0000
        /*0014*/ 	.byte	0x00, 0xf0, 0x01, 0x20


	//----- nvinfo : EIATTR_AT_ENTRY_FRAGMENTS
	.align		4
.L_33:
        /*0018*/ 	.byte	0x04, 0x4f
        /*001a*/ 	.short	(.L_35 - .L_34)


	//   ....[0]....
.L_34:
        /*001c*/ 	.word	0x00000006


	//----- nvinfo : EIATTR_RESERVED_SMEM_USED
	.align		4
.L_35:
        /*0020*/ 	.byte	0x01, 0x41
	.zero		2


	//----- nvinfo : EIATTR_SPARSE_MMA_MASK
	.align		4
        /*0024*/ 	.byte	0x03, 0x50
        /*0026*/ 	.short	0x0000


	//----- nvinfo : EIATTR_TCGEN05_1CTA_USED
	.align		4
        /*0028*/ 	.byte	0x01, 0x51
	.zero		2


	//----- nvinfo : EIATTR_MAXREG_COUNT
	.align		4
        /*002c*/ 	.byte	0x03, 0x1b
        /*002e*/ 	.short	0x00ff


	//----- nvinfo : EIATTR_NUM_BARRIERS
	.align		4
        /*0030*/ 	.byte	0x02, 0x4c
        /*0032*/ 	.byte	0x07
	.zero		1


	//----- nvinfo : EIATTR_EXTERNS
	.align		4
        /*0034*/ 	.byte	0x04, 0x0f
        /*0036*/ 	.short	(.L_37 - .L_36)


	//   ....[0]....
	.align		4
.L_36:
        /*0038*/ 	.word	index@(__assertfail)


	//----- nvinfo : EIATTR_MERCURY_ISA_VERSION
	.align		4
.L_37:
        /*003c*/ 	.byte	0x03, 0x5f
        /*003e*/ 	.short	0x0101


	//----- nvinfo : EIATTR_INT_WARP_WIDE_INSTR_OFFSETS
	.align		4
        /*0040*/ 	.byte	0x04, 0x31
        /*0042*/ 	.short	(.L_39 - .L_38)


	//   ....[0]....
.L_38:
        /*0044*/ 	.word	0x00003e80


	//   ....[1]....
        /*0048*/ 	.word	0x00003eb0


	//   ....[2]....
        /*004c*/ 	.word	0x00003ed0


	//   ....[3]....
        /*0050*/ 	.word	0x00004a00


	//   ....[4]....
        /*0054*/ 	.word	0x00004ab0


	//----- nvinfo : EIATTR_COOP_GROUP_MASK_REGIDS
	.align		4
.L_39:
        /*0058*/ 	.byte	0x04, 0x29
        /*005a*/ 	.short	(.L_41 - .L_40)


	//   ....[0]....
.L_40:
        /*005c*/ 	.word	0xffffffff


	//   ....[1]....
        /*0060*/ 	.word	0xffffffff


	//   ....[2]....
        /*0064*/ 	.word	0xffffffff


	//   ....[3]....
        /*0068*/ 	.word	0xffffffff


	//   ....[4]....
        /*006c*/ 	.word	0xffffffff


	//   ....[5]....
        /*0070*/ 	.word	0xffffffff


	//   ....[6]....
        /*0074*/ 	.word	0xffffffff


	//   ....[7]....
        /*0078*/ 	.word	0xffffffff


	//   ....[8]....
        /*007c*/ 	.word	0xffffffff


	//   ....[9]....
        /*0080*/ 	.word	0xffffffff


	//   ....[10]....
        /*0084*/ 	.word	0xffffffff


	//   ....[11]....
        /*0088*/ 	.word	0xffffffff


	//   ....[12]....
        /*008c*/ 	.word	0xffffffff


	//   ....[13]....
        /*0090*/ 	.word	0xffffffff


	//----- nvinfo : EIATTR_COOP_GROUP_INSTR_OFFSETS
	.align		4
.L_41:
        /*0094*/ 	.byte	0x04, 0x28
        /*0096*/ 	.short	(.L_43 - .L_42)


	//   ....[0]....
.L_42:
        /*0098*/ 	.word	0x00000080


	//   ....[1]....
        /*009c*/ 	.word	0x000004e0


	//   ....[2]....
        /*00a0*/ 	.word	0x00000740


	//   ....[3]....
        /*00a4*/ 	.word	0x00000880


	//   ....[4]....
        /*00a8*/ 	.word	0x00000980


	//   ....[5]....
        /*00ac*/ 	.word	0x00000af0


	//   ....[6]....
        /*00b0*/ 	.word	0x00000c90


	//   ....[7]....
        /*00b4*/ 	.word	0x00000e40


	//   ....[8]....
        /*00b8*/ 	.word	0x00001ff0


	//   ....[9]....
        /*00bc*/ 	.word	0x000030d0


	//   ....[10]....
        /*00c0*/ 	.word	0x000032e0


	//   ....[11]....
        /*00c4*/ 	.word	0x00003310


	//   ....[12]....
        /*00c8*/ 	.word	0x00003d60


	//   ....[13]....
        /*00cc*/ 	.word	0x00003f90


	//----- nvinfo : EIATTR_VRC_CTA_INIT_COUNT
	.align		4
.L_43:
        /*00d0*/ 	.byte	0x02, 0x4a
        /*00d2*/ 	.byte	0x80
	.zero		1


	//----- nvinfo : EIATTR_SYSCALL_OFFSETS
	.align		4
        /*00d4*/ 	.byte	0x04, 0x46
        /*00d6*/ 	.short	(.L_45 - .L_44)


	//   ....[0]....
.L_44:
        /*00d8*/ 	.word	0x000055f0


	//   ....[1]....
        /*00dc*/ 	.word	0x00005730


	//   ....[2]....
        /*00e0*/ 	.word	0x00005ef0


	//----- nvinfo : EIATTR_MBARRIER_INSTR_OFFSETS
	.align		4
.L_45:
        /*00e4*/ 	.byte	0x04, 0x39
        /*00e6*/ 	.short	(.L_47 - .L_46)


	//   ....[0]....
.L_46:
        /*00e8*/ 	.word	0x00000620
        /*00ec*/ 	.word	0x000000ff
        /*00f0*/ 	.word	0x00000000
        /*00f4*/ 	.short	0x0100
        /*00f6*/ 	.byte	0x04
	.zero		1


	//   ....[1]....
        /*00f8*/ 	.word	0x00000630
        /*00fc*/ 	.word	0x000000ff
        /*0100*/ 	.word	0x00000040
        /*0104*/ 	.short	0x0100
        /*0106*/ 	.byte	0x04
	.zero		1


	//   ....[2]....
        /*0108*/ 	.word	0x00000640
        /*010c*/ 	.word	0x000000ff
        /*0110*/ 	.word	0x00000008
        /*0114*/ 	.short	0x0100
        /*0116*/ 	.byte	0x04
	.zero		1


	//   ....[3]....
        /*0118*/ 	.word	0x00000650
        /*011c*/ 	.word	0x000000ff
        /*0120*/ 	.word	0x00000048
        /*0124*/ 	.short	0x0100
        /*0126*/ 	.byte	0x04
	.zero		1


	//   ....[4]....
        /*0128*/ 	.word	0x00000660
        /*012c*/ 	.word	0x000000ff
        /*0130*/ 	.word	0x00000010
        /*0134*/ 	.short	0x0100
        /*0136*/ 	.byte	0x04
	.zero		1


	//   ....[5]....
        /*0138*/ 	.word	0x00000670
        /*013c*/ 	.word	0x000000ff
        /*0140*/ 	.word	0x00000050
        /*0144*/ 	.short	0x0100
        /*0146*/ 	.byte	0x04
	.zero		1


	//   ....[6]....
        /*0148*/ 	.word	0x00000680
        /*014c*/ 	.word	0x000000ff
        /*0150*/ 	.word	0x00000018
        /*0154*/ 	.short	0x0100
        /*0156*/ 	.byte	0x04
	.zero		1


	//   ....[7]....
        /*0158*/ 	.word	0x00000690
        /*015c*/ 	.word	0x000000ff
        /*0160*/ 	.word	0x00000058
        /*0164*/ 	.short	0x0100
        /*0166*/ 	.byte	0x04
	.zero		1


	//   ....[8]....
        /*0168*/ 	.word	0x000006a0
        /*016c*/ 	.word	0x000000ff
        /*0170*/ 	.word	0x00000020
        /*0174*/ 	.short	0x0100
        /*0176*/ 	.byte	0x04
	.zero		1


	//   ....[9]....
        /*0178*/ 	.word	0x000006b0
        /*017c*/ 	.word	0x000000ff
        /*0180*/ 	.word	0x00000060
        /*0184*/ 	.short	0x0100
        /*0186*/ 	.byte	0x04
	.zero		1


	//   ....[10]....
        /*0188*/ 	.word	0x000006c0
        /*018c*/ 	.word	0x000000ff
        /*0190*/ 	.word	0x00000028
        /*0194*/ 	.short	0x0100
        /*0196*/ 	.byte	0x04
	.zero		1


	//   ....[11]....
        /*0198*/ 	.word	0x000006d0
        /*019c*/ 	.word	0x000000ff
        /*01a0*/ 	.word	0x00000068
        /*01a4*/ 	.short	0x0100
        /*01a6*/ 	.byte	0x04
	.zero		1


	//   ....[12]....
        /*01a8*/ 	.word	0x000006e0
        /*01ac*/ 	.word	0x000000ff
        /*01b0*/ 	.word	0x00000030
        /*01b4*/ 	.short	0x0100
        /*01b6*/ 	.byte	0x04
	.zero		1


	//   ....[13]....
        /*01b8*/ 	.word	0x000006f0
        /*01bc*/ 	.word	0x000000ff
        /*01c0*/ 	.word	0x00000070
        /*01c4*/ 	.short	0x0100
        /*01c6*/ 	.byte	0x04
	.zero		1


	//   ....[14]....
        /*01c8*/ 	.word	0x00000700
        /*01cc*/ 	.word	0x000000ff
        /*01d0*/ 	.word	0x00000038
        /*01d4*/ 	.short	0x0100
        /*01d6*/ 	.byte	0x04
	.zero		1


	//   ....[15]....
        /*01d8*/ 	.word	0x00000710
        /*01dc*/ 	.word	0x000000ff
        /*01e0*/ 	.word	0x00000078
        /*01e4*/ 	.short	0x0100
        /*01e6*/ 	.byte	0x04
	.zero		1


	//   ....[16]....
        /*01e8*/ 	.word	0x00000850
        /*01ec*/ 	.word	0x000000ff
        /*01f0*/ 	.word	0x00000080
        /*01f4*/ 	.short	0x0100
        /*01f6*/ 	.byte	0x04
	.zero		1


	//   ....[17]....
        /*01f8*/ 	.word	0x00000860
        /*01fc*/ 	.word	0x000000ff
        /*0200*/ 	.word	0x00000088
        /*0204*/ 	.short	0x0100
        /*0206*/ 	.byte	0x04
	.zero		1


	//   ....[18]....
        /*0208*/ 	.word	0x00000950
        /*020c*/ 	.word	0x000000ff
        /*0210*/ 	.word	0x00000090
        /*0214*/ 	.short	0x0100
        /*0216*/ 	.byte	0x06
	.zero		1


	//   ....[19]....
        /*0218*/ 	.word	0x00000960
        /*021c*/ 	.word	0x000000ff
        /*0220*/ 	.word	0x00000098
        /*0224*/ 	.short	0x0100
        /*0226*/ 	.byte	0x06
	.zero		1


	//   ....[20]....
        /*0228*/ 	.word	0x00000aa0
        /*022c*/ 	.word	0x000000ff
        /*0230*/ 	.word	0x000000a0
        /*0234*/ 	.short	0x0100
        /*0236*/ 	.byte	0x06
	.zero		1


	//   ....[21]....
        /*0238*/ 	.word	0x00000ab0
        /*023c*/ 	.word	0x000000ff
        /*0240*/ 	.word	0x000000b0
        /*0244*/ 	.short	0x0100
        /*0246*/ 	.byte	0x06
	.zero		1


	//   ....[22]....
        /*0248*/ 	.word	0x00000ac0
        /*024c*/ 	.word	0x000000ff
        /*0250*/ 	.word	0x000000a8
        /*0254*/ 	.short	0x0100
        /*0256*/ 	.byte	0x06
	.zero		1


	//   ....[23]....
        /*0258*/ 	.word	0x00000ad0
        /*025c*/ 	.word	0x000000ff
        /*0260*/ 	.word	0x000000b8
        /*0264*/ 	.short	0x0100
        /*0266*/ 	.byte	0x06
	.zero		1


	//   ....[24]....
        /*0268*/ 	.word	0x00000c00
        /*026c*/ 	.word	0x000000ff
        /*0270*/ 	.word	0x000000c0
        /*0274*/ 	.short	0x0100
        /*0276*/ 	.byte	0x04
	.zero		1


	//   ....[25]....
        /*0278*/ 	.word	0x00000c10
        /*027c*/ 	.word	0x000000ff
        /*0280*/ 	.word	0x000000e0
        /*0284*/ 	.short	0x0100
        /*0286*/ 	.byte	0x04
	.zero		1


	//   ....[26]....
        /*0288*/ 	.word	0x00000c20
        /*028c*/ 	.word	0x000000ff
        /*0290*/ 	.word	0x000000c8
        /*0294*/ 	.short	0x0100
        /*0296*/ 	.byte	0x04
	.zero		1


	//   ....[27]....
        /*0298*/ 	.word	0x00000c30
        /*029c*/ 	.word	0x000000ff
        /*02a0*/ 	.word	0x000000e8
        /*02a4*/ 	.short	0x0100
        /*02a6*/ 	.byte	0x04
	.zero		1


	//   ....[28]....
        /*02a8*/ 	.word	0x00000c40
        /*02ac*/ 	.word	0x000000ff
        /*02b0*/ 	.word	0x000000d0
        /*02b4*/ 	.short	0x0100
        /*02b6*/ 	.byte	0x04
	.zero		1


	//   ....[29]....
        /*02b8*/ 	.word	0x00000c50
        /*02bc*/ 	.word	0x000000ff
        /*02c0*/ 	.word	0x000000f0
        /*02c4*/ 	.short	0x0100
        /*02c6*/ 	.byte	0x04
	.zero		1


	//   ....[30]....
        /*02c8*/ 	.word	0x00000c60
        /*02cc*/ 	.word	0x000000ff
        /*02d0*/ 	.word	0x000000d8
        /*02d4*/ 	.short	0x0100
        /*02d6*/ 	.byte	0x04
	.zero		1


	//   ....[31]....
        /*02d8*/ 	.word	0x00000c70
        /*02dc*/ 	.word	0x000000ff
        /*02e0*/ 	.word	0x000000f8
        /*02e4*/ 	.short	0x0100
        /*02e6*/ 	.byte	0x04
	.zero		1


	//   ....[32]....
        /*02e8*/ 	.word	0x00000d60
        /*02ec*/ 	.word	0x000000ff
        /*02f0*/ 	.word	0x00000100
        /*02f4*/ 	.short	0x0100
        /*02f6*/ 	.byte	0x04
	.zero		1


	//   ....[33]....
        /*02f8*/ 	.word	0x00000d70
        /*02fc*/ 	.word	0x000000ff
        /*0300*/ 	.word	0x00000110
        /*0304*/ 	.short	0x0100
        /*0306*/ 	.byte	0x04
	.zero		1


	//   ....[34]....
        /*0308*/ 	.word	0x00000d80
        /*030c*/ 	.word	0x000000ff
        /*0310*/ 	.word	0x00000108
        /*0314*/ 	.short	0x0100
        /*0316*/ 	.byte	0x04
	.zero		1


	//   ....[35]....
        /*0318*/ 	.word	0x00000d90
        /*031c*/ 	.word	0x000000ff
        /*0320*/ 	.word	0x00000118
        /*0324*/ 	.short	0x0100
        /*0326*/ 	.byte	0x04
	.zero		1


	//   ....[36]....
        /*0328*/ 	.word	0x000018a0
        /*032c*/ 	.word	0x00000000
        /*0330*/ 	.word	0x00000110
        /*0334*/ 	.short	0x010a
        /*0336*/ 	.byte	0xff
	.zero		1


	//   ....[37]....
        /*0338*/ 	.word	0x000018d0
        /*033c*/ 	.word	0x00000000
        /*0340*/ 	.word	0x00000100
        /*0344*/ 	.short	0x0101
        /*0346*/ 	.byte	0xff
	.zero		1


	//   ....[38]....
        /*0348*/ 	.word	0x00001980
        /*034c*/ 	.word	0x000000ff
        /*0350*/ 	.word	0x00000040
        /*0354*/ 	.short	0x010a
        /*0356*/ 	.byte	0x04
	.zero		1


	//   ....[39]....
        /*0358*/ 	.word	0x00001a00
        /*035c*/ 	.word	0x000000ff
        /*0360*/ 	.word	0x00000040
        /*0364*/ 	.short	0x010a
        /*0366*/ 	.byte	0x21
	.zero		1


	//   ....[40]....
        /*0368*/ 	.word	0x00001b90
        /*036c*/ 	.word	0x000000ff
        /*0370*/ 	.word	0x00000040
        /*0374*/ 	.short	0x010a
        /*0376*/ 	.byte	0x08
	.zero		1


	//   ....[41]....
        /*0378*/ 	.word	0x00001cb0
        /*037c*/ 	.word	0x000000ff
        /*0380*/ 	.word	0x00000098
        /*0384*/ 	.short	0x0101
        /*0386*/ 	.byte	0x07
	.zero		1


	//   ....[42]....
        /*0388*/ 	.word	0x00001cd0
        /*038c*/ 	.word	0x000000ff
        /*0390*/ 	.word	0x00000040
        /*0394*/ 	.short	0x010a
        /*0396*/ 	.byte	0x04
	.zero		1


	//   ....[43]....
        /*0398*/ 	.word	0x00001d50
        /*039c*/ 	.word	0x000000ff
        /*03a0*/ 	.word	0x00000040
        /*03a4*/ 	.short	0x010a
        /*03a6*/ 	.byte	0x11
	.zero		1


	//   ....[44]....
        /*03a8*/ 	.word	0x00001ee0
        /*03ac*/ 	.word	0x000000ff
        /*03b0*/ 	.word	0x00000040
        /*03b4*/ 	.short	0x010a
        /*03b6*/ 	.byte	0x06
	.zero		1


	//   ....[45]....
        /*03b8*/ 	.word	0x00002020
        /*03bc*/ 	.word	0x00000003
        /*03c0*/ 	.word	0x000000a0
        /*03c4*/ 	.short	0x010a
        /*03c6*/ 	.byte	0xff
	.zero		1


	//   ....[46]....
        /*03c8*/ 	.word	0x00002170
        /*03cc*/ 	.word	0x00000000
        /*03d0*/ 	.word	0x00000000
        /*03d4*/ 	.short	0x0101
        /*03d6*/ 	.byte	0xff
	.zero		1


	//   ....[47]....
        /*03d8*/ 	.word	0x00002710
        /*03dc*/ 	.word	0x000000ff
        /*03e0*/ 	.word	0x00000000
        /*03e4*/ 	.short	0x010a
        /*03e6*/ 	.byte	0x04
	.zero		1


	//   ....[48]....
        /*03e8*/ 	.word	0x000027a0
        /*03ec*/ 	.word	0x000000ff
        /*03f0*/ 	.word	0x00000000
        /*03f4*/ 	.short	0x010a
        /*03f6*/ 	.byte	0x05
	.zero		1


	//   ....[49]....
        /*03f8*/ 	.word	0x00002830
        /*03fc*/ 	.word	0x000000ff
        /*0400*/ 	.word	0x00000000
        /*0404*/ 	.short	0x010a
        /*0406*/ 	.byte	0x05
	.zero		1


	//   ....[50]....
        /*0408*/ 	.word	0x000028c0
        /*040c*/ 	.word	0x000000ff
        /*0410*/ 	.word	0x00000000
        /*0414*/ 	.short	0x010a
        /*0416*/ 	.byte	0x05
	.zero		1


	//   ....[51]....
        /*0418*/ 	.word	0x00002950
        /*041c*/ 	.word	0x000000ff
        /*0420*/ 	.word	0x00000000
        /*0424*/ 	.short	0x010a
        /*0426*/ 	.byte	0x05
	.zero		1


	//   ....[52]....
        /*0428*/ 	.word	0x000029e0
        /*042c*/ 	.word	0x000000ff
        /*0430*/ 	.word	0x00000000
        /*0434*/ 	.short	0x010a
        /*0436*/ 	.byte	0x05
	.zero		1


	//   ....[53]....
        /*0438*/ 	.word	0x00002a70
        /*043c*/ 	.word	0x000000ff
        /*0440*/ 	.word	0x00000000
        /*0444*/ 	.short	0x010a
        /*0446*/ 	.byte	0x05
	.zero		1


	//   ....[54]....
        /*0448*/ 	.word	0x00002b10
        /*044c*/ 	.word	0x00000000
        /*0450*/ 	.word	0x00000000
        /*0454*/ 	.short	0x010a
        /*0456*/ 	.byte	0xff
	.zero		1


	//   ....[55]....
        /*0458*/ 	.word	0x00002c30
        /*045c*/ 	.word	0x00000002
        /*0460*/ 	.word	0x00000100
        /*0464*/ 	.short	0x010a
        /*0466*/ 	.byte	0xff
	.zero		1


	//   ....[56]....
        /*0468*/ 	.word	0x00002ca0
        /*046c*/ 	.word	0x00000002
        /*0470*/ 	.word	0x00000000
        /*0474*/ 	.short	0x0101
        /*0476*/ 	.byte	0xff
	.zero		1


	//   ....[57]....
        /*0478*/ 	.word	0x00002cc0
        /*047c*/ 	.word	0x000000ff
        /*0480*/ 	.word	0x000000b0
        /*0484*/ 	.short	0x010a
        /*0486*/ 	.byte	0x04
	.zero		1


	//   ....[58]....
        /*0488*/ 	.word	0x00002de0
        /*048c*/ 	.word	0x00000002
        /*0490*/ 	.word	0x000000a0
        /*0494*/ 	.short	0x010a
        /*0496*/ 	.byte	0xff
	.zero		1


	//   ....[59]....
        /*0498*/ 	.word	0x00002ee0
        /*049c*/ 	.word	0x00000002
        /*04a0*/ 	.word	0x00000000
        /*04a4*/ 	.short	0x0101
        /*04a6*/ 	.byte	0xff
	.zero		1


	//   ....[60]....
        /*04a8*/ 	.word	0x00002f70
        /*04ac*/ 	.word	0x000000ff
        /*04b0*/ 	.word	0x000000b0
        /*04b4*/ 	.short	0x0106
        /*04b6*/ 	.byte	0x04
	.zero		1


	//   ....[61]....
        /*04b8*/ 	.word	0x00002f90
        /*04bc*/ 	.word	0x000000ff
        /*04c0*/ 	.word	0x000000b0
        /*04c4*/ 	.short	0x010a
        /*04c6*/ 	.byte	0x04
	.zero		1


	//   ....[62]....
        /*04c8*/ 	.word	0x00003020
        /*04cc*/ 	.word	0x000000ff
        /*04d0*/ 	.word	0x000000b0
        /*04d4*/ 	.short	0x0106
        /*04d6*/ 	.byte	0x07
	.zero		1


	//   ....[63]....
        /*04d8*/ 	.word	0x00003060
        /*04dc*/ 	.word	0x00000000
        /*04e0*/ 	.word	0x000000b0
        /*04e4*/ 	.short	0x010a
        /*04e6*/ 	.byte	0xff
	.zero		1


	//   ....[64]....
        /*04e8*/ 	.word	0x000035b0
        /*04ec*/ 	.word	0x00000000
        /*04f0*/ 	.word	0x000000a0
        /*04f4*/ 	.short	0x010a
        /*04f6*/ 	.byte	0xff
	.zero		1


	//   ....[65]....
        /*04f8*/ 	.word	0x000036c0
        /*04fc*/ 	.word	0x00000003
        /*0500*/ 	.word	0x00000000
        /*0504*/ 	.short	0x0101
        /*0506*/ 	.byte	0xff
	.zero		1


	//   ....[66]....
        /*0508*/ 	.word	0x000036d0
        /*050c*/ 	.word	0x000000ff
        /*0510*/ 	.word	0x00000000
        /*0514*/ 	.short	0x010a
        /*0516*/ 	.byte	0x04
	.zero		1


	//   ....[67]....
        /*0518*/ 	.word	0x000036f0
        /*051c*/ 	.word	0x000000ff
        /*0520*/ 	.word	0x000000e0
        /*0524*/ 	.short	0x010a
        /*0526*/ 	.byte	0x1e
	.zero		1


	//   ....[68]....
        /*0528*/ 	.word	0x000037c0
        /*052c*/ 	.word	0x000000ff
        /*0530*/ 	.word	0x00000000
        /*0534*/ 	.short	0x010a
        /*0536*/ 	.byte	0x05
	.zero		1


	//   ....[69]....
        /*0538*/ 	.word	0x00003900
        /*053c*/ 	.word	0x000000ff
        /*0540*/ 	.word	0x00000000
        /*0544*/ 	.short	0x010a
        /*0546*/ 	.byte	0x04
	.zero		1


	//   ....[70]....
        /*0548*/ 	.word	0x00003b90
        /*054c*/ 	.word	0x000000ff
        /*0550*/ 	.word	0x00000000
        /*0554*/ 	.short	0x010a
        /*0556*/ 	.byte	0x04
	.zero		1


	//   ....[71]....
        /*0558*/ 	.word	0x00003c20
        /*055c*/ 	.word	0x000000ff
        /*0560*/ 	.word	0x00000000
        /*0564*/ 	.short	0x010a
        /*0566*/ 	.byte	0x05
	.zero		1


	//   ....[72]....
        /*0568*/ 	.word	0x00003cb0
        /*056c*/ 	.word	0x000000ff
        /*0570*/ 	.word	0x00000000
        /*0574*/ 	.short	0x010a
        /*0576*/ 	.byte	0x05
	.zero		1


	//   ....[73]....
        /*0578*/ 	.word	0x00003d40
        /*057c*/ 	.word	0x000000ff
        /*0580*/ 	.word	0x00000000
        /*0584*/ 	.short	0x010a
        /*0586*/ 	.byte	0x04
	.zero		1


	//   ....[74]....
        /*0588*/ 	.word	0x000041e0
        /*058c*/ 	.word	0x00000007
        /*0590*/ 	.word	0x000000a0
        /*0594*/ 	.short	0x010a
        /*0596*/ 	.byte	0xff
	.zero		1


	//   ....[75]....
        /*0598*/ 	.word	0x00004350
        /*059c*/ 	.word	0x00000000
        /*05a0*/ 	.word	0x00000000
        /*05a4*/ 	.short	0x0101
        /*05a6*/ 	.byte	0xff
	.zero		1


	//   ....[76]....
        /*05a8*/ 	.word	0x000047c0
        /*05ac*/ 	.word	0x000000ff
        /*05b0*/ 	.word	0x00000098
        /*05b4*/ 	.short	0x010a
        /*05b6*/ 	.byte	0x11
	.zero		1


	//   ....[77]....
        /*05b8*/ 	.word	0x00004940
        /*05bc*/ 	.word	0x000000ff
        /*05c0*/ 	.word	0x00000088
        /*05c4*/ 	.short	0x010a
        /*05c6*/ 	.byte	0x11
	.zero		1


	//   ....[78]....
        /*05c8*/ 	.word	0x00004b50
        /*05cc*/ 	.word	0x000000ff
        /*05d0*/ 	.word	0x00000080
        /*05d4*/ 	.short	0x010b
        /*05d6*/ 	.byte	0x11
	.zero		1


	//   ....[79]....
        /*05d8*/ 	.word	0x00004b60
        /*05dc*/ 	.word	0x000000ff
        /*05e0*/ 	.word	0x00000000
        /*05e4*/ 	.short	0x0101
        /*05e6*/ 	.byte	0x1b
	.zero		1


	//   ....[80]....
        /*05e8*/ 	.word	0x00004ba0
        /*05ec*/ 	.word	0x00000000
        /*05f0*/ 	.word	0x00000088
        /*05f4*/ 	.short	0x010a
        /*05f6*/ 	.byte	0xff
	.zero		1


	//   ....[81]....
        /*05f8*/ 	.word	0x00004eb0
        /*05fc*/ 	.word	0x00000003
        /*0600*/ 	.word	0x000000a0
        /*0604*/ 	.short	0x010a
        /*0606*/ 	.byte	0xff
	.zero		1


	//   ....[82]....
        /*0608*/ 	.word	0x00005030
        /*060c*/ 	.word	0x00000000
        /*0610*/ 	.word	0x00000000
        /*0614*/ 	.short	0x0101
        /*0616*/ 	.byte	0xff
	.zero		1


	//   ....[83]....
        /*0618*/ 	.word	0x00005ad0
        /*061c*/ 	.word	0x000000ff
        /*0620*/ 	.word	0x00000080
        /*0624*/ 	.short	0x010a
        /*0626*/ 	.byte	0x2c
	.zero		1


	//   ....[84]....
        /*0628*/ 	.word	0x00005ae0
        /*062c*/ 	.word	0x00000016
        /*0630*/ 	.word	0x000000c0
        /*0634*/ 	.short	0x010a
        /*0636*/ 	.byte	0xff
	.zero		1


	//   ....[85]....
        /*0638*/ 	.word	0x00005c70
        /*063c*/ 	.word	0x000000ff
        /*0640*/ 	.word	0x00000080
        /*0644*/ 	.short	0x010a
        /*0646*/ 	.byte	0x2c
	.zero		1


	//   ....[86]....
        /*0648*/ 	.word	0x00005d70
        /*064c*/ 	.word	0x000000ff
        /*0650*/ 	.word	0x00000000
        /*0654*/ 	.short	0x0101
        /*0656*/ 	.byte	0x04
	.zero		1


	//   ....[87]....
        /*0658*/ 	.word	0x00005dd0
        /*065c*/ 	.word	0x00000016
        /*0660*/ 	.word	0x000000c0
        /*0664*/ 	.short	0x010a
        /*0666*/ 	.byte	0xff
	.zero		1


	//   ....[88]....
        /*0668*/ 	.word	0x00006430
        /*066c*/ 	.word	0x000000ff
        /*0670*/ 	.word	0x00000000
        /*0674*/ 	.short	0x0101
        /*0676*/ 	.byte	0x04
	.zero		1


	//   ....[89]....
        /*0678*/ 	.word	0x00007230
        /*067c*/ 	.word	0x00000000
        /*0680*/ 	.word	0x00000110
        /*0684*/ 	.short	0x010a
        /*0686*/ 	.byte	0xff
	.zero		1


	//   ....[90]....
        /*0688*/ 	.word	0x00007290
        /*068c*/ 	.word	0x00000000
        /*0690*/ 	.word	0x00000040
        /*0694*/ 	.short	0x010a
        /*0696*/ 	.byte	0xff
	.zero		1


	//   ....[91]....
        /*0698*/ 	.word	0x000072f0
        /*069c*/ 	.word	0x00000000
        /*06a0*/ 	.word	0x00000040
        /*06a4*/ 	.short	0x010a
        /*06a6*/ 	.byte	0xff
	.zero		1


	//   ....[92]....
        /*06a8*/ 	.word	0x00007340
        /*06ac*/ 	.word	0x00000003
        /*06b0*/ 	.word	0x000000a0
        /*06b4*/ 	.short	0x010a
        /*06b6*/ 	.byte	0xff
	.zero		1


	//   ....[93]....
        /*06b8*/ 	.word	0x000073a0
        /*06bc*/ 	.word	0x00000000
        /*06c0*/ 	.word	0x00000000
        /*06c4*/ 	.short	0x010a
        /*06c6*/ 	.byte	0xff
	.zero		1


	//   ....[94]....
        /*06c8*/ 	.word	0x00007400
        /*06cc*/ 	.word	0x00000000
        /*06d0*/ 	.word	0x00000000
        /*06d4*/ 	.short	0x010a
        /*06d6*/ 	.byte	0xff
	.zero		1


	//   ....[95]....
        /*06d8*/ 	.word	0x00007460
        /*06dc*/ 	.word	0x00000000
        /*06e0*/ 	.word	0x00000000
        /*06e4*/ 	.short	0x010a
        /*06e6*/ 	.byte	0xff
	.zero		1


	//   ....[96]....
        /*06e8*/ 	.word	0x000074c0
        /*06ec*/ 	.word	0x00000000
        /*06f0*/ 	.word	0x00000000
        /*06f4*/ 	.short	0x010a
        /*06f6*/ 	.byte	0xff
	.zero		1


	//   ....[97]....
        /*06f8*/ 	.word	0x00007520
        /*06fc*/ 	.word	0x00000000
        /*0700*/ 	.word	0x00000000
        /*0704*/ 	.short	0x010a
        /*0706*/ 	.byte	0xff
	.zero		1


	//   ....[98]....
        /*0708*/ 	.word	0x00007580
        /*070c*/ 	.word	0x00000000
        /*0710*/ 	.word	0x00000000
        /*0714*/ 	.short	0x010a
        /*0716*/ 	.byte	0xff
	.zero		1


	//   ....[99]....
        /*0718*/ 	.word	0x000075e0
        /*071c*/ 	.word	0x00000000
        /*0720*/ 	.word	0x00000000
        /*0724*/ 	.short	0x010a
        /*0726*/ 	.byte	0xff
	.zero		1


	//   ....[100]....
        /*0728*/ 	.word	0x00007630
        /*072c*/ 	.word	0x00000002
        /*0730*/ 	.word	0x00000100
        /*0734*/ 	.short	0x010a
        /*0736*/ 	.byte	0xff
	.zero		1


	//   ....[101]....
        /*0738*/ 	.word	0x00007690
        /*073c*/ 	.word	0x00000002
        /*0740*/ 	.word	0x000000b0
        /*0744*/ 	.short	0x010a
        /*0746*/ 	.byte	0xff
	.zero		1


	//   ....[102]....
        /*0748*/ 	.word	0x000076e0
        /*074c*/ 	.word	0x00000002
        /*0750*/ 	.word	0x000000a0
        /*0754*/ 	.short	0x010a
        /*0756*/ 	.byte	0xff
	.zero		1


	//   ....[103]....
        /*0758*/ 	.word	0x00007740
        /*075c*/ 	.word	0x00000000
        /*0760*/ 	.word	0x000000b0
        /*0764*/ 	.short	0x010a
        /*0766*/ 	.byte	0xff
	.zero		1


	//   ....[104]....
        /*0768*/ 	.word	0x00007790
        /*076c*/ 	.word	0x00000000
        /*0770*/ 	.word	0x000000a0
        /*0774*/ 	.short	0x010a
        /*0776*/ 	.byte	0xff
	.zero		1


	//   ....[105]....
        /*0778*/ 	.word	0x000077f0
        /*077c*/ 	.word	0x00000002
        /*0780*/ 	.word	0x000000e0
        /*0784*/ 	.short	0x010a
        /*0786*/ 	.byte	0xff
	.zero		1


	//   ....[106]....
        /*0788*/ 	.word	0x00007850
        /*078c*/ 	.word	0x00000000
        /*0790*/ 	.word	0x00000000
        /*0794*/ 	.short	0x010a
        /*0796*/ 	.byte	0xff
	.zero		1


	//   ....[107]....
        /*0798*/ 	.word	0x000078b0
        /*079c*/ 	.word	0x00000000
        /*07a0*/ 	.word	0x00000000
        /*07a4*/ 	.short	0x010a
        /*07a6*/ 	.byte	0xff
	.zero		1


	//   ....[108]....
        /*07a8*/ 	.word	0x00007910
        /*07ac*/ 	.word	0x00000000
        /*07b0*/ 	.word	0x00000000
        /*07b4*/ 	.short	0x010a
        /*07b6*/ 	.byte	0xff
	.zero		1


	//   ....[109]....
        /*07b8*/ 	.word	0x00007970
        /*07bc*/ 	.word	0x00000000
        /*07c0*/ 	.word	0x00000000
        /*07c4*/ 	.short	0x010a
        /*07c6*/ 	.byte	0xff
	.zero		1


	//   ....[110]....
        /*07c8*/ 	.word	0x000079d0
        /*07cc*/ 	.word	0x00000000
        /*07d0*/ 	.word	0x00000000
        /*07d4*/ 	.short	0x010a
        /*07d6*/ 	.byte	0xff
	.zero		1


	//   ....[111]....
        /*07d8*/ 	.word	0x00007a20
        /*07dc*/ 	.word	0x00000007
        /*07e0*/ 	.word	0x000000a0
        /*07e4*/ 	.short	0x010a
        /*07e6*/ 	.byte	0xff
	.zero		1


	//   ....[112]....
        /*07e8*/ 	.word	0x00007a80
        /*07ec*/ 	.word	0x00000000
        /*07f0*/ 	.word	0x00000098
        /*07f4*/ 	.short	0x010a
        /*07f6*/ 	.byte	0xff
	.zero		1


	//   ....[113]....
        /*07f8*/ 	.word	0x00007ae0
        /*07fc*/ 	.word	0x00000000
        /*0800*/ 	.word	0x00000088
        /*0804*/ 	.short	0x010a
        /*0806*/ 	.byte	0xff
	.zero		1


	//   ....[114]....
        /*0808*/ 	.word	0x00007b30
        /*080c*/ 	.word	0x00000003
        /*0810*/ 	.word	0x000000a0
        /*0814*/ 	.short	0x010a
        /*0816*/ 	.byte	0xff
	.zero		1


	//   ....[115]....
        /*0818*/ 	.word	0x00007b90
        /*081c*/ 	.word	0x00000000
        /*0820*/ 	.word	0x00000080
        /*0824*/ 	.short	0x010a
        /*0826*/ 	.byte	0xff
	.zero		1


	//   ....[116]....
        /*0828*/ 	.word	0x00007be0
        /*082c*/ 	.word	0x00000016
        /*0830*/ 	.word	0x000000c0
        /*0834*/ 	.short	0x010a
        /*0836*/ 	.byte	0xff
	.zero		1


	//----- nvinfo : EIATTR_NUM_MBARRIERS
	.align		4
.L_47:
        /*0838*/ 	.byte	0x03, 0x38
        /*083a*/ 	.short	0x0024


	//----- nvinfo : EIATTR_EXIT_INSTR_OFFSETS
	.align		4
        /*083c*/ 	.byte	0x04, 0x1c
        /*083e*/ 	.short	(.L_49 - .L_48)


	//   ....[0]....
.L_48:
        /*0840*/ 	.word	0x00002b40


	//   ....[1]....
        /*0844*/ 	.word	0x00003030


	//   ....[2]....
        /*0848*/ 	.word	0x00003090


	//   ....[3]....
        /*084c*/ 	.word	0x00003fa0


	//   ....[4]....
        /*0850*/ 	.word	0x00004bd0


	//   ....[5]....
        /*0854*/ 	.word	0x00004c10


	//   ....[6]....
        /*0858*/ 	.word	0x00007220


	//----- nvinfo : EIATTR_MAX_THREADS
	.align		4
.L_49:
        /*085c*/ 	.byte	0x04, 0x05
        /*085e*/ 	.short	(.L_51 - .L_50)
.L_50:
        /*0860*/ 	.word	0x00000100
        /*0864*/ 	.word	0x00000001
        /*0868*/ 	.word	0x00000001


	//----- nvinfo : EIATTR_CRS_STACK_SIZE
	.align		4
.L_51:
        /*086c*/ 	.byte	0x04, 0x1e
        /*086e*/ 	.short	(.L_53 - .L_52)
.L_52:
        /*0870*/ 	.word	0x00000000


	//----- nvinfo : EIATTR_CBANK_PARAM_SIZE
	.align		4
.L_53:
        /*0874*/ 	.byte	0x03, 0x19
        /*0876*/ 	.short	0x0800


	//----- nvinfo : EIATTR_PARAM_CBANK
	.align		4
        /*0878*/ 	.byte	0x04, 0x0a
        /*087a*/ 	.short	(.L_55 - .L_54)
	.align		4
.L_54:
        /*087c*/ 	.word	index@(.nv.constant0._ZN7cutlass13device_kernelINS_4gemm6kernel13GemmUniversalIN4cute5tupleIJiiiiEEENS1_10collective13CollectiveMmaINS1_35MainloopSm100TmaUmmaWarpSpecializedILi8ELi2ELi4ENS5_IJNS4_1CILi1EEENSA_ILi2EEESB_EEEEENS5_IJNSA_ILi128EEENSA_ILi64EEESF_EEENS_12float_e5m2_tENS5_IJlSB_lEEESI_SJ_NS4_8TiledMMAINS4_8MMA_AtomIJNS4_10MMA_TraitsINS4_19SM100_MMA_F8F6F4_SSEJSI_SI_fSF_SG_NS4_17integral_constantINS4_4UMMA5MajorELSQ_0EEESR_NSO_INSP_7ScaleInELSS_0EEEST_EEEEEENS4_6LayoutINS5_IJSB_SB_SB_EEENS5_IJNSA_ILi0EEESY_SY_EEEEENS5_IJNS4_10UnderscoreES11_S11_EEEEENS4_23SM90_TMA_LOAD_MULTICASTENS4_14ComposedLayoutINS4_7SwizzleILi3ELi4ELi3EEENS4_18smem_ptr_flag_bitsILi8EEENSW_INS5_IJNSA_ILi8EEESF_EEENS5_IJSF_SB_EEEEEEEvNS4_8identityENS4_13SM90_TMA_LOADES1E_vS1F_EENS_8epilogue10collective18CollectiveEpilogueINS1I_23Sm100TmaWarpSpecializedILi1ELi1ELi64ELb0ELb0EEEJSH_NS5_IJNSW_ISF_SB_EENSW_ISG_SB_EEEEESI_SJ_SI_SJ_NS1I_6fusion15FusionCallbacksIS1M_NS1Q_17LinearCombinationISI_fSI_fLNS_15FloatRoundStyleE2EEESH_S1P_JEEENS4_5SM1004TMEM4LOAD26SM100_TMEM_LOAD_32dp32b64xES1G_NS15_INS16_ILi2ELi4ELi3EEES19_NSW_INS5_IJS1A_SG_EEENS5_IJSG_SB_EEEEEEENS4_39AutoVectorizingCopyWithAssumedAlignmentILi128EEENS4_14SM90_TMA_STOREES24_S26_S26_EEEvvEEEEvNT_6ParamsE)
        /*0880*/ 	.short	0x0380
        /*0882*/ 	.short	0x0800


	//----- nvinfo : EIATTR_SW_WAR
	.align		4
.L_55:
        /*0884*/ 	.byte	0x04, 0x36
        /*0886*/ 	.short	(.L_57 - .L_56)
.L_56:
        /*0888*/ 	.word	0x00000008
.L_57:


//--------------------- .nv.callgraph             --------------------------
	.section	.nv.callgraph,"",@"SHT_CUDA_CALLGRAPH"
	.align	4
	.sectionentsize	8
	.align		4
        /*0000*/ 	.word	0x00000000
	.align		4
        /*0004*/ 	.word	0xffffffff
	.align		4
        /*0008*/ 	.word	index@(_ZN7cutlass13device_kernelINS_4gemm6kernel13GemmUniversalIN4cute5tupleIJiiiiEEENS1_10collective13CollectiveMmaINS1_35MainloopSm100TmaUmmaWarpSpecializedILi8ELi2ELi4ENS5_IJNS4_1CILi1EEENSA_ILi2EEESB_EEEEENS5_IJNSA_ILi128EEENSA_ILi64EEESF_EEENS_12float_e5m2_tENS5_IJlSB_lEEESI_SJ_NS4_8TiledMMAINS4_8MMA_AtomIJNS4_10MMA_TraitsINS4_19SM100_MMA_F8F6F4_SSEJSI_SI_fSF_SG_NS4_17integral_constantINS4_4UMMA5MajorELSQ_0EEESR_NSO_INSP_7ScaleInELSS_0EEEST_EEEEEENS4_6LayoutINS5_IJSB_SB_SB_EEENS5_IJNSA_ILi0EEESY_SY_EEEEENS5_IJNS4_10UnderscoreES11_S11_EEEEENS4_23SM90_TMA_LOAD_MULTICASTENS4_14ComposedLayoutINS4_7SwizzleILi3ELi4ELi3EEENS4_18smem_ptr_flag_bitsILi8EEENSW_INS5_IJNSA_ILi8EEESF_EEENS5_IJSF_SB_EEEEEEEvNS4_8identityENS4_13SM90_TMA_LOADES1E_vS1F_EENS_8epilogue10collective18CollectiveEpilogueINS1I_23Sm100TmaWarpSpecializedILi1ELi1ELi64ELb0ELb0EEEJSH_NS5_IJNSW_ISF_SB_EENSW_ISG_SB_EEEEESI_SJ_SI_SJ_NS1I_6fusion15FusionCallbacksIS1M_NS1Q_17LinearCombinationISI_fSI_fLNS_15FloatRoundStyleE2EEESH_S1P_JEEENS4_5SM1004TMEM4LOAD26SM100_TMEM_LOAD_32dp32b64xES1G_NS15_INS16_ILi2ELi4ELi3EEES19_NSW_INS5_IJS1A_SG_EEENS5_IJSG_SB_EEEEEEENS4_39AutoVectorizingCopyWithAssumedAlignmentILi128EEENS4_14SM90_TMA_STOREES24_S26_S26_EEEvvEEEEvNT_6ParamsE)
	.align		4
        /*000c*/ 	.word	index@(__assertfail)
	.align		4
        /*0010*/ 	.word	0x00000000
	.align		4
        /*0014*/ 	.word	0xfffffffe
	.align		4
        /*0018*/ 	.word	0x00000000
	.align		4
        /*001c*/ 	.word	0xfffffffd
	.align		4
        /*0020*/ 	.word	0x00000000
	.align		4
        /*0024*/ 	.word	0xfffffffc


//--------------------- .nv.constant4             --------------------------
	.section	.nv.constant4,"a",@progbits
	.align	8
	.align		8
.nv.constant4:
        /*0000*/ 	.dword	__assertfail
	.align		8
        /*0008*/ 	.dword	__unnamed_1
	.align		8
        /*0010*/ 	.dword	__unnamed_2
	.align		8
        /*0018*/ 	.dword	_ZN39_INTERNAL_dcb15813_4_k_cu_86888d85_88964cuda3std3__45__cpo5beginE
	.align		8
        /*0020*/ 	.dword	_ZN39_INTERNAL_dcb15813_4_k_cu_86888d85_88964cuda3std3__45__cpo3endE
	.align		8
        /*0028*/ 	.dword	_ZN39_INTERNAL_dcb15813_4_k_cu_86888d85_88964cuda3std3__45__cpo6cbeginE
	.align		8
        /*0030*/ 	.dword	_ZN39_INTERNAL_dcb15813_4_k_cu_86888d85_88964cuda3std3__45__cpo4cendE
	.align		8
        /*0038*/ 	.dword	_ZN39_INTERNAL_dcb15813_4_k_cu_86888d85_88964cuda3std3__441_GLOBAL__N__dcb15813_4_k_cu_86888d85_88966ignoreE
	.align		8
        /*0040*/ 	.dword	_ZN39_INTERNAL_dcb15813_4_k_cu_86888d85_88964cuda3std3__419piecewise_constructE
	.align		8
        /*0048*/ 	.dword	_ZN39_INTERNAL_dcb15813_4_k_cu_86888d85_88964cuda3std3__48in_placeE
	.align		8
        /*0050*/ 	.dword	_ZN39_INTERNAL_dcb15813_4_k_cu_86888d85_88964cuda3std6ranges3__45__cpo4swapE
	.align		8
        /*0058*/ 	.dword	_ZN39_INTERNAL_dcb15813_4_k_cu_86888d85_88964cuda3std6ranges3__45__cpo9iter_moveE
	.align		8
        /*0060*/ 	.dword	_ZN39_INTERNAL_dcb15813_4_k_cu_86888d85_88964cute7productE
	.align		8
        /*0068*/ 	.dword	_ZN39_INTERNAL_dcb15813_4_k_cu_86888d85_88964cute1_E
	.align		8
        /*0070*/ 	.dword	$str$25
	.align		8
        /*0078*/ 	.dword	$str$26
	.align		8
        /*0080*/ 	.dword	$str$27
	.align		8
        /*0088*/ 	.dword	$str$28


//--------------------- .text._ZN7cutlass13device_kernelINS_4gemm6kernel13GemmUniversalIN4cute5tupleIJiiiiEEENS1_10collective13CollectiveMmaINS1_35MainloopSm100TmaUmmaWarpSpecializedILi8ELi2ELi4ENS5_IJNS4_1CILi1EEENSA_ILi2EEESB_EEEEENS5_IJNSA_ILi128EEENSA_ILi64EEESF_EEENS_12float_e5m2_tENS5_IJlSB_lEEESI_SJ_NS4_8TiledMMAINS4_8MMA_AtomIJNS4_10MMA_TraitsINS4_19SM100_MMA_F8F6F4_SSEJSI_SI_fSF_SG_NS4_17integral_constantINS4_4UMMA5MajorELSQ_0EEESR_NSO_INSP_7ScaleInELSS_0EEEST_EEEEEENS4_6LayoutINS5_IJSB_SB_SB_EEENS5_IJNSA_ILi0EEESY_SY_EEEEENS5_IJNS4_10UnderscoreES11_S11_EEEEENS4_23SM90_TMA_LOAD_MULTICASTENS4_14ComposedLayoutINS4_7SwizzleILi3ELi4ELi3EEENS4_18smem_ptr_flag_bitsILi8EEENSW_INS5_IJNSA_ILi8EEESF_EEENS5_IJSF_SB_EEEEEEEvNS4_8identityENS4_13SM90_TMA_LOADES1E_vS1F_EENS_8epilogue10collective18CollectiveEpilogueINS1I_23Sm100TmaWarpSpecializedILi1ELi1ELi64ELb0ELb0EEEJSH_NS5_IJNSW_ISF_SB_EENSW_ISG_SB_EEEEESI_SJ_SI_SJ_NS1I_6fusion15FusionCallbacksIS1M_NS1Q_17LinearCombinationISI_fSI_fLNS_15FloatRoundStyleE2EEESH_S1P_JEEENS4_5SM1004TMEM4LOAD26SM100_TMEM_LOAD_32dp32b64xES1G_NS15_INS16_ILi2ELi4ELi3EEES19_NSW_INS5_IJS1A_SG_EEENS5_IJSG_SB_EEEEEEENS4_39AutoVectorizingCopyWithAssumedAlignmentILi128EEENS4_14SM90_TMA_STOREES24_S26_S26_EEEvvEEEEvNT_6ParamsE --------------------------
	.section	.text._ZN7cutlass13device_kernelINS_4gemm6kernel13GemmUniversalIN4cute5tupleIJiiiiEEENS1_10collective13CollectiveMmaINS1_35MainloopSm100TmaUmmaWarpSpecializedILi8ELi2ELi4ENS5_IJNS4_1CILi1EEENSA_ILi2EEESB_EEEEENS5_IJNSA_ILi128EEENSA_ILi64EEESF_EEENS_12float_e5m2_tENS5_IJlSB_lEEESI_SJ_NS4_8TiledMMAINS4_8MMA_AtomIJNS4_10MMA_TraitsINS4_19SM100_MMA_F8F6F4_SSEJSI_SI_fSF_SG_NS4_17integral_constantINS4_4UMMA5MajorELSQ_0EEESR_NSO_INSP_7ScaleInELSS_0EEEST_EEEEEENS4_6LayoutINS5_IJSB_SB_SB_EEENS5_IJNSA_ILi0EEESY_SY_EEEEENS5_IJNS4_10UnderscoreES11_S11_EEEEENS4_23SM90_TMA_LOAD_MULTICASTENS4_14ComposedLayoutINS4_7SwizzleILi3ELi4ELi3EEENS4_18smem_ptr_flag_bitsILi8EEENSW_INS5_IJNSA_ILi8EEESF_EEENS5_IJSF_SB_EEEEEEEvNS4_8identityENS4_13SM90_TMA_LOADES1E_vS1F_EENS_8epilogue10collective18CollectiveEpilogueINS1I_23Sm100TmaWarpSpecializedILi1ELi1ELi64ELb0ELb0EEEJSH_NS5_IJNSW_ISF_SB_EENSW_ISG_SB_EEEEESI_SJ_SI_SJ_NS1I_6fusion15FusionCallbacksIS1M_NS1Q_17LinearCombinationISI_fSI_fLNS_15FloatRoundStyleE2EEESH_S1P_JEEENS4_5SM1004TMEM4LOAD26SM100_TMEM_LOAD_32dp32b64xES1G_NS15_INS16_ILi2ELi4ELi3EEES19_NSW_INS5_IJS1A_SG_EEENS5_IJSG_SB_EEEEEEENS4_39AutoVectorizingCopyWithAssumedAlignmentILi128EEENS4_14SM90_TMA_STOREES24_S26_S26_EEEvvEEEEvNT_6ParamsE,"ax",@progbits
	.align	128
.text._ZN7cutlass13device_kernelINS_4gemm6kernel13GemmUniversalIN4cute5tupleIJiiiiEEENS1_10collective13CollectiveMmaINS1_35MainloopSm100TmaUmmaWarpSpecializedILi8ELi2ELi4ENS5_IJNS4_1CILi1EEENSA_ILi2EEESB_EEEEENS5_IJNSA_ILi128EEENSA_ILi64EEESF_EEENS_12float_e5m2_tENS5_IJlSB_lEEESI_SJ_NS4_8TiledMMAINS4_8MMA_AtomIJNS4_10MMA_TraitsINS4_19SM100_MMA_F8F6F4_SSEJSI_SI_fSF_SG_NS4_17integral_constantINS4_4UMMA5MajorELSQ_0EEESR_NSO_INSP_7ScaleInELSS_0EEEST_EEEEEENS4_6LayoutINS5_IJSB_SB_SB_EEENS5_IJNSA_ILi0EEESY_SY_EEEEENS5_IJNS4_10UnderscoreES11_S11_EEEEENS4_23SM90_TMA_LOAD_MULTICASTENS4_14ComposedLayoutINS4_7SwizzleILi3ELi4ELi3EEENS4_18smem_ptr_flag_bitsILi8EEENSW_INS5_IJNSA_ILi8EEESF_EEENS5_IJSF_SB_EEEEEEEvNS4_8identityENS4_13SM90_TMA_LOADES1E_vS1F_EENS_8epilogue10collective18CollectiveEpilogueINS1I_23Sm100TmaWarpSpecializedILi1ELi1ELi64ELb0ELb0EEEJSH_NS5_IJNSW_ISF_SB_EENSW_ISG_SB_EEEEESI_SJ_SI_SJ_NS1I_6fusion15FusionCallbacksIS1M_NS1Q_17LinearCombinationISI_fSI_fLNS_15FloatRoundStyleE2EEESH_S1P_JEEENS4_5SM1004TMEM4LOAD26SM100_TMEM_LOAD_32dp32b64xES1G_NS15_INS16_ILi2ELi4ELi3EEES19_NSW_INS5_IJS1A_SG_EEENS5_IJSG_SB_EEEEEEENS4_39AutoVectorizingCopyWithAssumedAlignmentILi128EEENS4_14SM90_TMA_STOREES24_S26_S26_EEEvvEEEEvNT_6ParamsE:
        .type           _ZN7cutlass13device_kernelINS_4gemm6kernel13GemmUniversalIN4cute5tupleIJiiiiEEENS1_10collective13CollectiveMmaINS1_35MainloopSm100TmaUmmaWarpSpecializedILi8ELi2ELi4ENS5_IJNS4_1CILi1EEENSA_ILi2EEESB_EEEEENS5_IJNSA_ILi128EEENSA_ILi64EEESF_EEENS_12float_e5m2_tENS5_IJlSB_lEEESI_SJ_NS4_8TiledMMAINS4_8MMA_AtomIJNS4_10MMA_TraitsINS4_19SM100_MMA_F8F6F4_SSEJSI_SI_fSF_SG_NS4_17integral_constantINS4_4UMMA5MajorELSQ_0EEESR_NSO_INSP_7ScaleInELSS_0EEEST_EEEEEENS4_6LayoutINS5_IJSB_SB_SB_EEENS5_IJNSA_ILi0EEESY_SY_EEEEENS5_IJNS4_10UnderscoreES11_S11_EEEEENS4_23SM90_TMA_LOAD_MULTICASTENS4_14ComposedLayoutINS4_7SwizzleILi3ELi4ELi3EEENS4_18smem_ptr_flag_bitsILi8EEENSW_INS5_IJNSA_ILi8EEESF_EEENS5_IJSF_SB_EEEEEEEvNS4_8identityENS4_13SM90_TMA_LOADES1E_vS1F_EENS_8epilogue10collective18CollectiveEpilogueINS1I_23Sm100TmaWarpSpecializedILi1ELi1ELi64ELb0ELb0EEEJSH_NS5_IJNSW_ISF_SB_EENSW_ISG_SB_EEEEESI_SJ_SI_SJ_NS1I_6fusion15FusionCallbacksIS1M_NS1Q_17LinearCombinationISI_fSI_fLNS_15FloatRoundStyleE2EEESH_S1P_JEEENS4_5SM1004TMEM4LOAD26SM100_TMEM_LOAD_32dp32b64xES1G_NS15_INS16_ILi2ELi4ELi3EEES19_NSW_INS5_IJS1A_SG_EEENS5_IJSG_SB_EEEEEEENS4_39AutoVectorizingCopyWithAssumedAlignmentILi128EEENS4_14SM90_TMA_STOREES24_S26_S26_EEEvvEEEEvNT_6ParamsE,@function
        .size           _ZN7cutlass13device_kernelINS_4gemm6kernel13GemmUniversalIN4cute5tupleIJiiiiEEENS1_10collective13CollectiveMmaINS1_35MainloopSm100TmaUmmaWarpSpecializedILi8ELi2ELi4ENS5_IJNS4_1CILi1EEENSA_ILi2EEESB_EEEEENS5_IJNSA_ILi128EEENSA_ILi64EEESF_EEENS_12float_e5m2_tENS5_IJlSB_lEEESI_SJ_NS4_8TiledMMAINS4_8MMA_AtomIJNS4_10MMA_TraitsINS4_19SM100_MMA_F8F6F4_SSEJSI_SI_fSF_SG_NS4_17integral_constantINS4_4UMMA5MajorELSQ_0EEESR_NSO_INSP_7ScaleInELSS_0EEEST_EEEEEENS4_6LayoutINS5_IJSB_SB_SB_EEENS5_IJNSA_ILi0EEESY_SY_EEEEENS5_IJNS4_10UnderscoreES11_S11_EEEEENS4_23SM90_TMA_LOAD_MULTICASTENS4_14ComposedLayoutINS4_7SwizzleILi3ELi4ELi3EEENS4_18smem_ptr_flag_bitsILi8EEENSW_INS5_IJNSA_ILi8EEESF_EEENS5_IJSF_SB_EEEEEEEvNS4_8identityENS4_13SM90_TMA_LOADES1E_vS1F_EENS_8epilogue10collective18CollectiveEpilogueINS1I_23Sm100TmaWarpSpecializedILi1ELi1ELi64ELb0ELb0EEEJSH_NS5_IJNSW_ISF_SB_EENSW_ISG_SB_EEEEESI_SJ_SI_SJ_NS1I_6fusion15FusionCallbacksIS1M_NS1Q_17LinearCombinationISI_fSI_fLNS_15FloatRoundStyleE2EEESH_S1P_JEEENS4_5SM1004TMEM4LOAD26SM100_TMEM_LOAD_32dp32b64xES1G_NS15_INS16_ILi2ELi4ELi3EEES19_NSW_INS5_IJS1A_SG_EEENS5_IJSG_SB_EEEEEEENS4_39AutoVectorizingCopyWithAssumedAlignmentILi128EEENS4_14SM90_TMA_STOREES24_S26_S26_EEEvvEEEEvNT_6ParamsE,(.L_x_148 - _ZN7cutlass13device_kernelINS_4gemm6kernel13GemmUniversalIN4cute5tupleIJiiiiEEENS1_10collective13CollectiveMmaINS1_35MainloopSm100TmaUmmaWarpSpecializedILi8ELi2ELi4ENS5_IJNS4_1CILi1EEENSA_ILi2EEESB_EEEEENS5_IJNSA_ILi128EEENSA_ILi64EEESF_EEENS_12float_e5m2_tENS5_IJlSB_lEEESI_SJ_NS4_8TiledMMAINS4_8MMA_AtomIJNS4_10MMA_TraitsINS4_19SM100_MMA_F8F6F4_SSEJSI_SI_fSF_SG_NS4_17integral_constantINS4_4UMMA5MajorELSQ_0EEESR_NSO_INSP_7ScaleInELSS_0EEEST_EEEEEENS4_6LayoutINS5_IJSB_SB_SB_EEENS5_IJNSA_ILi0EEESY_SY_EEEEENS5_IJNS4_10UnderscoreES11_S11_EEEEENS4_23SM90_TMA_LOAD_MULTICASTENS4_14ComposedLayoutINS4_7SwizzleILi3ELi4ELi3EEENS4_18smem_ptr_flag_bitsILi8EEENSW_INS5_IJNSA_ILi8EEESF_EEENS5_IJSF_SB_EEEEEEEvNS4_8identityENS4_13SM90_TMA_LOADES1E_vS1F_EENS_8epilogue10collective18CollectiveEpilogueINS1I_23Sm100TmaWarpSpecializedILi1ELi1ELi64ELb0ELb0EEEJSH_NS5_IJNSW_ISF_SB_EENSW_ISG_SB_EEEEESI_SJ_SI_SJ_NS1I_6fusion15FusionCallbacksIS1M_NS1Q_17LinearCombinationISI_fSI_fLNS_15FloatRoundStyleE2EEESH_S1P_JEEENS4_5SM1004TMEM4LOAD26SM100_TMEM_LOAD_32dp32b64xES1G_NS15_INS16_ILi2ELi4ELi3EEES19_NSW_INS5_IJS1A_SG_EEENS5_IJSG_SB_EEEEEEENS4_39AutoVectorizingCopyWithAssumedAlignmentILi128EEENS4_14SM90_TMA_STOREES24_S26_S26_EEEvvEEEEvNT_6ParamsE)
        .other          _ZN7cutlass13device_kernelINS_4gemm6kernel13GemmUniversalIN4cute5tupleIJiiiiEEENS1_10collective13CollectiveMmaINS1_35MainloopSm100TmaUmmaWarpSpecializedILi8ELi2ELi4ENS5_IJNS4_1CILi1EEENSA_ILi2EEESB_EEEEENS5_IJNSA_ILi128EEENSA_ILi64EEESF_EEENS_12float_e5m2_tENS5_IJlSB_lEEESI_SJ_NS4_8TiledMMAINS4_8MMA_AtomIJNS4_10MMA_TraitsINS4_19SM100_MMA_F8F6F4_SSEJSI_SI_fSF_SG_NS4_17integral_constantINS4_4UMMA5MajorELSQ_0EEESR_NSO_INSP_7ScaleInELSS_0EEEST_EEEEEENS4_6LayoutINS5_IJSB_SB_SB_EEENS5_IJNSA_ILi0EEESY_SY_EEEEENS5_IJNS4_10UnderscoreES11_S11_EEEEENS4_23SM90_TMA_LOAD_MULTICASTENS4_14ComposedLayoutINS4_7SwizzleILi3ELi4ELi3EEENS4_18smem_ptr_flag_bitsILi8EEENSW_INS5_IJNSA_ILi8EEESF_EEENS5_IJSF_SB_EEEEEEEvNS4_8identityENS4_13SM90_TMA_LOADES1E_vS1F_EENS_8epilogue10collective18CollectiveEpilogueINS1I_23Sm100TmaWarpSpecializedILi1ELi1ELi64ELb0ELb0EEEJSH_NS5_IJNSW_ISF_SB_EENSW_ISG_SB_EEEEESI_SJ_SI_SJ_NS1I_6fusion15FusionCallbacksIS1M_NS1Q_17LinearCombinationISI_fSI_fLNS_15FloatRoundStyleE2EEESH_S1P_JEEENS4_5SM1004TMEM4LOAD26SM100_TMEM_LOAD_32dp32b64xES1G_NS15_INS16_ILi2ELi4ELi3EEES19_NSW_INS5_IJS1A_SG_EEENS5_IJSG_SB_EEEEEEENS4_39AutoVectorizingCopyWithAssumedAlignmentILi128EEENS4_14SM90_TMA_STOREES24_S26_S26_EEEvvEEEEvNT_6ParamsE,@"STO_CUDA_ENTRY STV_DEFAULT"
_ZN7cutlass13device_kernelINS_4gemm6kernel13GemmUniversalIN4cute5tupleIJiiiiEEENS1_10collective13CollectiveMmaINS1_35MainloopSm100TmaUmmaWarpSpecializedILi8ELi2ELi4ENS5_IJNS4_1CILi1EEENSA_ILi2EEESB_EEEEENS5_IJNSA_ILi128EEENSA_ILi64EEESF_EEENS_12float_e5m2_tENS5_IJlSB_lEEESI_SJ_NS4_8TiledMMAINS4_8MMA_AtomIJNS4_10MMA_TraitsINS4_19SM100_MMA_F8F6F4_SSEJSI_SI_fSF_SG_NS4_17integral_constantINS4_4UMMA5MajorELSQ_0EEESR_NSO_INSP_7ScaleInELSS_0EEEST_EEEEEENS4_6LayoutINS5_IJSB_SB_SB_EEENS5_IJNSA_ILi0EEESY_SY_EEEEENS5_IJNS4_10UnderscoreES11_S11_EEEEENS4_23SM90_TMA_LOAD_MULTICASTENS4_14ComposedLayoutINS4_7SwizzleILi3ELi4ELi3EEENS4_18smem_ptr_flag_bitsILi8EEENSW_INS5_IJNSA_ILi8EEESF_EEENS5_IJSF_SB_EEEEEEEvNS4_8identityENS4_13SM90_TMA_LOADES1E_vS1F_EENS_8epilogue10collective18CollectiveEpilogueINS1I_23Sm100TmaWarpSpecializedILi1ELi1ELi64ELb0ELb0EEEJSH_NS5_IJNSW_ISF_SB_EENSW_ISG_SB_EEEEESI_SJ_SI_SJ_NS1I_6fusion15FusionCallbacksIS1M_NS1Q_17LinearCombinationISI_fSI_fLNS_15FloatRoundStyleE2EEESH_S1P_JEEENS4_5SM1004TMEM4LOAD26SM100_TMEM_LOAD_32dp32b64xES1G_NS15_INS16_ILi2ELi4ELi3EEES19_NSW_INS5_IJS1A_SG_EEENS5_IJSG_SB_EEEEEEENS4_39AutoVectorizingCopyWithAssumedAlignmentILi128EEENS4_14SM90_TMA_STOREES24_S26_S26_EEEvvEEEEvNT_6ParamsE:
[----:B------:R-:W1:Y:S01]  /*0000*/  LDC R1, c[0x0][0x37c] ;  /* 0x0000df00ff017b82 */ /* 0x000e620000000800 */
[----:B------:R-:W2:Y:S01]  /*0010*/  S2R R131, SR_TID.X ;  /* 0x0000000000837919 */ /* 0x000ea20000002100 */
[----:B------:R-:W3:Y:S01]  /*0020*/  LDCU.64 UR8, c[0x0][0x890] ;  /* 0x00011200ff0877ac */ /* 0x000ee20008000a00 */
[----:B------:R-:W-:Y:S02]  /*0030*/  PRMT R141, RZ, 0x7610, R141 ;  /* 0x00007610ff8d7816 */ /* 0x000fe4000000008d */
[----:B------:R-:W-:Y:S01]  /*0040*/  ELECT P3, URZ, PT ;  /* 0x0000000000ff782f */ /* 0x000fe20003860000 */
[----:B---3--:R-:W-:-:S04]  /*0050*/  UISETP.NE.U32.AND UP0, UPT, UR8, URZ, UPT ;  /* 0x000000ff0800728c */ /* 0x008fc8000bf05070 */
[----:B------:R-:W-:Y:S01]  /*0060*/  UISETP.NE.AND.EX UP0, UPT, UR9, URZ, UPT, UP0 ;  /* 0x000000ff0900728c */ /* 0x000fe2000bf05300 */
[----:B--2---:R-:W-:-:S05]  /*0070*/  SHF.R.U32.HI R142, RZ, 0x5, R131 ;  /* 0x00000005ff8e7819 */ /* 0x004fca0000011683 */
[----:B------:R-:W2:Y:S02]  /*0080*/  SHFL.IDX PT, R0, R142, RZ, 0x1f ;  /* 0x00001fff8e007589 */ /* 0x000ea400000e0000 */
[----:B--2---:R-:W-:Y:S01]  /*0090*/  R2UR UR22, R0 ;  /* 0x00000000001672ca */ /* 0x004fe200000e0000 */
[----:B-1----:R-:W-:-:S14]  /*00a0*/  BRA.U UP0, `(.L_x_0) ;  /* 0x0000000100307547 */ /* 0x002fdc000b800000 */
[----:B------:R-:W1:Y:S02]  /*00b0*/  LDCU.64 UR4, c[0x0][0x888] ;  /* 0x00011100ff0477ac */ /* 0x000e640008000a00 */
[----:B-1----:R-:W-:-:S04]  /*00c0*/  UISETP.NE.U32.AND UP0, UPT, UR4, URZ, UPT ;  /* 0x000000ff0400728c */ /* 0x002fc8000bf05070 */
[----:B------:R-:W-:-:S09]  /*00d0*/  UISETP.NE.AND.EX UP0, UPT, UR5, URZ, UPT, UP0 ;  /* 0x000000ff0500728c */ /* 0x000fd2000bf05300 */
[----:B------:R-:W-:Y:S05]  /*00e0*/  BRA.U !UP0, `(.L_x_1) ;  /* 0x0000000108147547 */ /* 0x000fea000b800000 */
[----:B------:R-:W1:Y:S01]  /*00f0*/  LDC.64 R2, c[0x0][0x888] ;  /* 0x00022200ff027b82 */ /* 0x000e620000000a00 */
[----:B------:R-:W1:Y:S02]  /*0100*/  LDCU.64 UR4, c[0x0][0x358] ;  /* 0x00006b00ff0477ac */ /* 0x000e640008000a00 */
[----:B-1----:R1:W5:Y:S01]  /*0110*/  LDG.E R71, desc[UR4][R2.64] ;  /* 0x0000000402477981 */ /* 0x002362000c1e1900 */
[----:B------:R-:W-:Y:S01]  /*0120*/  HFMA2 R141, -RZ, RZ, 0, 5.9604644775390625e-08 ;  /* 0x00000001ff8d7431 */ /* 0x000fe200000001ff */
[----:B------:R-:W-:Y:S05]  /*0130*/  BRA `(.L_x_0) ;  /* 0x00000000000c7947 */ /* 0x000fea0003800000 */
.L_x_1:
[----:B------:R-:W1:Y:S01]  /*0140*/  LDCU UR4, c[0x0][0x880] ;  /* 0x00011000ff0477ac */ /* 0x000e620008000800 */
[----:B------:R-:W-:Y:S01]  /*0150*/  HFMA2 R141, -RZ, RZ, 0, 5.9604644775390625e-08 ;  /* 0x00000001ff8d7431 */ /* 0x000fe200000001ff */
[----:B-1----:R-:W-:-:S07]  /*0160*/  MOV R71, UR4 ;  /* 0x0000000400477c02 */ /* 0x002fce0008000f00 */
.L_x_0:
[----:B------:R-:W2:Y:S02]  /*0170*/  LDCU.64 UR4, c[0x0][0x8b0] ;  /* 0x00011600ff0477ac */ /* 0x000ea40008000a00 */
[----:B--2---:R-:W-:-:S04]  /*0180*/  UISETP.NE.U32.AND UP0, UPT, UR4, URZ, UPT ;  /* 0x000000ff0400728c */ /* 0x004fc8000bf05070 */
[----:B------:R-:W-:-:S09]  /*0190*/  UISETP.NE.AND.EX UP0, UPT, UR5, URZ, UPT, UP0 ;  /* 0x000000ff0500728c */ /* 0x000fd2000bf05300 */
[----:B------:R-:W-:Y:S05]  /*01a0*/  BRA.U UP0, `(.L_x_2) ;  /* 0x0000000100287547 */ /* 0x000fea000b800000 */
[----:B------:R-:W2:Y:S02]  /*01b0*/  LDCU.64 UR4, c[0x0][0x8a8] ;  /* 0x00011500ff0477ac */ /* 0x000ea40008000a00 */
[----:B--2---:R-:W-:-:S04]  /*01c0*/  UISETP.NE.U32.AND UP0, UPT, UR4, URZ, UPT ;  /* 0x000000ff0400728c */ /* 0x004fc8000bf05070 */
[----:B------:R-:W-:-:S09]  /*01d0*/  UISETP.NE.AND.EX UP0, UPT, UR5, URZ, UPT, UP0 ;  /* 0x000000ff0500728c */ /* 0x000fd2000bf05300 */
[----:B------:R-:W-:Y:S05]  /*01e0*/  BRA.U !UP0, `(.L_x_3) ;  /* 0x0000000108107547 */ /* 0x000fea000b800000 */
[----:B-1----:R-:W1:Y:S01]  /*01f0*/  LDC.64 R2, c[0x0][0x8a8] ;  /* 0x00022a00ff027b82 */ /* 0x002e620000000a00 */
[----:B------:R-:W1:Y:S02]  /*0200*/  LDCU.64 UR4, c[0x0][0x358] ;  /* 0x00006b00ff0477ac */ /* 0x000e640008000a00 */
[----:B-1----:R2:W5:Y:S01]  /*0210*/  LDG.E R70, desc[UR4][R2.64] ;  /* 0x0000000402467981 */ /* 0x002562000c1e1900 */
[----:B------:R-:W-:Y:S05]  /*0220*/  BRA `(.L_x_2) ;  /* 0x0000000000087947 */ /* 0x000fea0003800000 */
.L_x_3:
[----:B------:R-:W2:Y:S02]  /*0230*/  LDCU UR4, c[0x0][0x8a0] ;  /* 0x00011400ff0477ac */ /* 0x000ea40008000800 */
[----:B--2---:R-:W-:Y:S02]  /*0240*/  MOV R70, UR4 ;  /* 0x0000000400467c02 */ /* 0x004fe40008000f00 */
.L_x_2:
[----:B------:R-:W-:Y:S01]  /*0250*/  IMAD.U32 R0, RZ, RZ, UR22 ;  /* 0x00000016ff007e24 */ /* 0x000fe2000f8e00ff */
[----:B------:R-:W-:Y:S04]  /*0260*/  BSSY.RECONVERGENT B0, `(.L_x_4) ;  /* 0x000000c000007945 */ /* 0x000fe80003800200 */
[C---:B------:R-:W-:Y:S02]  /*0270*/  ISETP.NE.OR P1, PT, R0.reuse, 0x1, !P3 ;  /* 0x000000010000780c */ /* 0x040fe40005f25670 */
[----:B------:R-:W-:-:S11]  /*0280*/  ISETP.NE.OR P0, PT, R0, 0x3, !P3 ;  /* 0x000000030000780c */ /* 0x000fd60005f05670 */
[----:B------:R-:W-:Y:S05]  /*0290*/  @P1 BRA `(.L_x_5) ;  /* 0x0000000000201947 */ /* 0x000fea0003800000 */
[----:B------:R-:W3:Y:S02]  /*02a0*/  LDCU.64 UR4, c[0x0][0x348] ;  /* 0x00006900ff0477ac */ /* 0x000ee40008000a00 */
[----:B---3--:R-:W-:Y:S02]  /*02b0*/  UIADD3 UR6, UP1, UPT, UR4, 0x80, URZ ;  /* 0x0000008004067890 */ /* 0x008fe4000ff3e0ff */
[----:B------:R-:W-:Y:S02]  /*02c0*/  UIADD3 UR4, UP0, UPT, UR4, 0x180, URZ ;  /* 0x0000018004047890 */ /* 0x000fe4000ff1e0ff */
[----:B------:R-:W-:Y:S02]  /*02d0*/  UIADD3.X UR7, UPT, UPT, URZ, UR5, URZ, UP1, !UPT ;  /* 0x00000005ff077290 */ /* 0x000fe40008ffe4ff */
[----:B------:R-:W-:-:S07]  /*02e0*/  UIADD3.X UR5, UPT, UPT, URZ, UR5, URZ, UP0, !UPT ;  /* 0x00000005ff057290 */ /* 0x000fce00087fe4ff */
[----:B------:R3:W-:Y:S02]  /*02f0*/  UTMACCTL.PF [UR6] ;  /* 0x00000000060079b9 */ /* 0x0007e40008040000 */
[----:B------:R3:W-:Y:S02]  /*0300*/  UTMACCTL.PF [UR4] ;  /* 0x00000000040079b9 */ /* 0x0007e40008040000 */
[----:B---3--:R-:W-:Y:S01]  /*0310*/  NOP ;  /* 0x0000000000007918 */ /* 0x008fe20000000000 */
.L_x_5:
[----:B------:R-:W-:Y:S05]  /*0320*/  BSYNC.RECONVERGENT B0 ;  /* 0x0000000000007941 */ /* 0x000fea0003800200 */
.L_x_4:
[----:B------:R-:W-:Y:S04]  /*0330*/  BSSY.RECONVERGENT B0, `(.L_x_6) ;  /* 0x000000a000007945 */ /* 0x000fe80003800200 */
        /* <DEDUP_REMOVED lines=9> */
.L_x_7:
[----:B------:R-:W-:Y:S05]  /*03d0*/  BSYNC.RECONVERGENT B0 ;  /* 0x0000000000007941 */ /* 0x000fea0003800200 */
.L_x_6:
[----:B------:R-:W3:Y:S01]  /*03e0*/  LDCU.64 UR4, c[0x0][0x888] ;  /* 0x00011100ff0477ac */ /* 0x000ee20008000a00 */
[----:B------:R-:W-:Y:S02]  /*03f0*/  UISETP.EQ.U32.AND UP1, UPT, UR8, URZ, UPT ;  /* 0x000000ff0800728c */ /* 0x000fe4000bf22070 */
[----:B------:R-:W-:Y:S02]  /*0400*/  UPLOP3.LUT UP3, UPT, UPT, UPT, UPT, 0x80, 0x8 ;  /* 0x000000000008789c */ /* 0x000fe40003f6f070 */
[----:B---3--:R-:W-:-:S04]  /*0410*/  UISETP.NE.U32.AND UP0, UPT, UR4, URZ, UPT ;  /* 0x000000ff0400728c */ /* 0x008fc8000bf05070 */
[----:B------:R-:W-:-:S04]  /*0420*/  UISETP.NE.AND.EX UP0, UPT, UR5, URZ, UPT, UP0 ;  /* 0x000000ff0500728c */ /* 0x000fc8000bf05300 */
[----:B------:R-:W-:-:S04]  /*0430*/  UISETP.EQ.OR.EX UP2, UPT, UR9, URZ, !UP0, UP1 ;  /* 0x000000ff0900728c */ /* 0x000fc8000c742710 */
[----:B------:R-:W-:-:S05]  /*0440*/  UP2UR UR60, UPR, URZ, 0x4 ;  /* 0x00000004ff3c7883 */ /* 0x000fca0008000000 */
[----:B------:R-:W-:Y:S07]  /*0450*/  BRA.U !UP2, `(.L_x_8) ;  /* 0x000000010a207547 */ /* 0x000fee000b800000 */
[----:B------:R-:W-:Y:S01]  /*0460*/  UISETP.NE.U32.AND UP1, UPT, UR8, URZ, UPT ;  /* 0x000000ff0800728c */ /* 0x000fe2000bf25070 */
[----:B-----5:R-:W-:Y:S01]  /*0470*/  FSETP.NEU.AND P0, PT, R71, RZ, PT ;  /* 0x000000ff4700720b */ /* 0x020fe20003f0d000 */
[----:B------:R-:W-:Y:S02]  /*0480*/  USEL UR4, URZ, 0xffffffff, UP0 ;  /* 0xffffffffff047887 */ /* 0x000fe40008000000 */
[----:B------:R-:W-:-:S10]  /*0490*/  UISETP.NE.AND.EX UP1, UPT, UR9, URZ, UPT, UP1 ;  /* 0x000000ff0900728c */ /* 0x000fd4000bf25310 */
[----:B------:R-:W-:Y:S01]  /*04a0*/  VOTEU.ANY UP0, P0 ;  /* 0x0000000000ff7886 */ /* 0x000fe20000000100 */
[----:B------:R-:W-:-:S04]  /*04b0*/  @!UP1 USEL UR4, URZ, 0xffffffff, UP0 ;  /* 0xffffffffff049887 */ /* 0x000fc80008000000 */
[----:B------:R-:W-:-:S04]  /*04c0*/  ULOP3.LUT UR4, UR4, 0x1, URZ, 0xc0, !UPT ;  /* 0x0000000104047892 */ /* 0x000fc8000f8ec0ff */
[----:B------:R-:W-:-:S11]  /*04d0*/  UISETP.NE.U32.AND UP3, UPT, UR4, 0x1, UPT ;  /* 0x000000010400788c */ /* 0x000fd6000bf65070 */
.L_x_8:
[----:B-12---:R-:W1:Y:S01]  /*04e0*/  SHFL.IDX PT, R2, R142, RZ, 0x1f ;  /* 0x00001fff8e027589 */ /* 0x006e6200000e0000 */
[----:B------:R-:W-:-:S04]  /*04f0*/  UISETP.NE.AND UP0, UPT, UR22, 0x2, UPT ;  /* 0x000000021600788c */ /* 0x000fc8000bf05270 */
[----:B------:R-:W-:Y:S01]  /*0500*/  USEL UR34, URZ, 0x1, UP0 ;  /* 0x00000001ff227887 */ /* 0x000fe20008000000 */
[----:B-1----:R-:W-:-:S13]  /*0510*/  ISETP.NE.AND P0, PT, R2, RZ, PT ;  /* 0x000000ff0200720c */ /* 0x002fda0003f05270 */
[----:B------:R-:W-:Y:S05]  /*0520*/  @P0 BRA `(.L_x_9) ;  /* 0x0000000000840947 */ /* 0x000fea0003800000 */
[----:B------:R-:W-:Y:S01]  /*0530*/  ELECT P0, URZ, PT ;  /* 0x0000000000ff782f */ /* 0x000fe20003800000 */
[----:B------:R-:W-:-:S12]  /*0540*/  BSSY.RECONVERGENT B0, `(.L_x_9) ;  /* 0x000001f000007945 */ /* 0x000fd80003800200 */
[----:B------:R-:W-:Y:S05]  /*0550*/  @!P0 BRA `(.L_x_10) ;  /* 0x0000000000748947 */ /* 0x000fea0003800000 */
[----:B------:R-:W1:Y:S01]  /*0560*/  S2UR UR4, SR_CgaCtaId ;  /* 0x00000000000479c3 */ /* 0x000e620000008800 */
[----:B------:R-:W-:Y:S01]  /*0570*/  UMOV UR5, 0x400 ;  /* 0x0000040000057882 */ /* 0x000fe20000000000 */
[----:B------:R-:W-:Y:S01]  /*0580*/  UMOV UR8, 0x1 ;  /* 0x0000000100087882 */ /* 0x000fe20000000000 */
[----:B------:R-:W-:Y:S01]  /*0590*/  UMOV UR6, 0x2 ;  /* 0x0000000200067882 */ /* 0x000fe20000000000 */
[----:B------:R-:W-:-:S04]  /*05a0*/  UIADD3 UR8, UPT, UPT, -UR8, 0x100000, URZ ;  /* 0x0010000008087890 */ /* 0x000fc8000fffe1ff */
[----:B------:R-:W-:Y:S02]  /*05b0*/  USHF.L.U32 UR9, UR8, 0xb, URZ ;  /* 0x0000000b08097899 */ /* 0x000fe400080006ff */
[----:B------:R-:W-:Y:S02]  /*05c0*/  USHF.L.U32 UR8, UR8, 0x1, URZ ;  /* 0x0000000108087899 */ /* 0x000fe400080006ff */
[----:B------:R-:W-:-:S04]  /*05d0*/  UIADD3 UR6, UPT, UPT, -UR6, 0x100000, URZ ;  /* 0x0010000006067890 */ /* 0x000fc8000fffe1ff */
[----:B------:R-:W-:Y:S02]  /*05e0*/  USHF.L.U32 UR7, UR6, 0xb, URZ ;  /* 0x0000000b06077899 */ /* 0x000fe400080006ff */
[----:B------:R-:W-:Y:S02]  /*05f0*/  USHF.L.U32 UR6, UR6, 0x1, URZ ;  /* 0x0000000106067899 */ /* 0x000fe400080006ff */
[----:B-1----:R-:W-:Y:S01]  /*0600*/  ULEA UR4, UR4, UR5, 0x18 ;  /* 0x0000000504047291 */ /* 0x002fe2000f8ec0ff */
[----:B------:R-:W1:Y:S11]  /*0610*/  FENCE.VIEW.ASYNC.S ;  /* 0x00000000000073c6 */ /* 0x000e760000000000 */
[----:B-1----:R1:W2:Y:S01]  /*0620*/  SYNCS.EXCH.64 URZ, [UR4], UR8 ;  /* 0x0000000804ff75b2 */ /* 0x0022a20008000100 */
[----:B------:R1:W3:Y:S01]  /*0630*/  SYNCS.EXCH.64 URZ, [UR4+0x40], UR6 ;  /* 0x0000400604ff75b2 */ /* 0x0002e20008000100 */
[----:B------:R1:W4:Y:S01]  /*0640*/  SYNCS.EXCH.64 URZ, [UR4+0x8], UR8 ;  /* 0x0000080804ff75b2 */ /* 0x0003220008000100 */
[----:B------:R1:W1:Y:S01]  /*0650*/  SYNCS.EXCH.64 URZ, [UR4+0x48], UR6 ;  /* 0x0000480604ff75b2 */ /* 0x0002620008000100 */
        /* <DEDUP_REMOVED lines=12> */
[----:B------:R-:W-:Y:S01]  /*0720*/  NOP ;  /* 0x0000000000007918 */ /* 0x000fe20000000000 */
.L_x_10:
[----:B-1----:R-:W-:Y:S05]  /*0730*/  BSYNC.RECONVERGENT B0 ;  /* 0x0000000000007941 */ /* 0x002fea0003800200 */
.L_x_9:
[----:B------:R-:W1:Y:S01]  /*0740*/  SHFL.IDX PT, R2, R142, RZ, 0x1f ;  /* 0x00001fff8e027589 */ /* 0x000e6200000e0000 */
[----:B------:R-:W-:Y:S01]  /*0750*/  NOP ;  /* 0x0000000000007918 */ /* 0x000fe20000000000 */
[----:B-1----:R-:W-:-:S13]  /*0760*/  ISETP.NE.AND P0, PT, R2, 0x1, PT ;  /* 0x000000010200780c */ /* 0x002fda0003f05270 */
[----:B------:R-:W-:Y:S05]  /*0770*/  @P0 BRA `(.L_x_11) ;  /* 0x0000000000400947 */ /* 0x000fea0003800000 */
        /* <DEDUP_REMOVED lines=9> */
[----:B------:R-:W-:Y:S01]  /*0810*/  USHF.L.U32 UR6, UR6, 0x1, URZ ;  /* 0x0000000106067899 */ /* 0x000fe200080006ff */
[----:B------:R-:W-:Y:S01]  /*0820*/  ELECT P0, URZ, PT ;  /* 0x0000000000ff782f */ /* 0x000fe20003800000 */
[----:B-1----:R-:W-:Y:S01]  /*0830*/  ULEA UR4, UR4, UR5, 0x18 ;  /* 0x0000000504047291 */ /* 0x002fe2000f8ec0ff */
[----:B------:R-:W1:Y:S11]  /*0840*/  FENCE.VIEW.ASYNC.S ;  /* 0x00000000000073c6 */ /* 0x000e760000000000 */
[----:B-1----:R1:W1:Y:S01]  /*0850*/  SYNCS.EXCH.64 URZ, [UR4+0x80], UR8 ;  /* 0x0000800804ff75b2 */ /* 0x0022620008000100 */
[----:B------:R1:W1:Y:S01]  /*0860*/  SYNCS.EXCH.64 URZ, [UR4+0x88], UR6 ;  /* 0x0000880604ff75b2 */ /* 0x0002620008000100 */
[----:B------:R-:W-:Y:S01]  /*0870*/  NOP ;  /* 0x0000000000007918 */ /* 0x000fe20000000000 */
.L_x_11:
[----:B------:R-:W2:Y:S01]  /*0880*/  SHFL.IDX PT, R2, R142, RZ, 0x1f ;  /* 0x00001fff8e027589 */ /* 0x000ea200000e0000 */
[----:B------:R-:W-:Y:S01]  /*0890*/  NOP ;  /* 0x0000000000007918 */ /* 0x000fe20000000000 */
[----:B--2---:R-:W-:-:S13]  /*08a0*/  ISETP.NE.AND P0, PT, R2, 0x3, PT ;  /* 0x000000030200780c */ /* 0x004fda0003f05270 */
[----:B------:R-:W-:Y:S05]  /*08b0*/  @P0 BRA `(.L_x_12) ;  /* 0x0000000000300947 */ /* 0x000fea0003800000 */
[----:B-1----:R-:W1:Y:S01]  /*08c0*/  S2UR UR6, SR_CgaCtaId ;  /* 0x00000000000679c3 */ /* 0x002e620000008800 */
[----:B------:R-:W-:Y:S01]  /*08d0*/  UMOV UR4, 0x400 ;  /* 0x0000040000047882 */ /* 0x000fe20000000000 */
[----:B------:R-:W-:Y:S01]  /*08e0*/  UMOV UR5, 0x20 ;  /* 0x0000002000057882 */ /* 0x000fe20000000000 */
[----:B------:R-:W-:Y:S01]  /*08f0*/  ELECT P0, URZ, PT ;  /* 0x0000000000ff782f */ /* 0x000fe20003800000 */
[----:B-1----:R-:W-:Y:S02]  /*0900*/  ULEA UR6, UR6, UR4, 0x18 ;  /* 0x0000000406067291 */ /* 0x002fe4000f8ec0ff */
[----:B------:R-:W-:-:S04]  /*0910*/  UIADD3 UR4, UPT, UPT, -UR5, 0x100000, URZ ;  /* 0x0010000005047890 */ /* 0x000fc8000fffe1ff */
[----:B------:R-:W-:Y:S02]  /*0920*/  USHF.L.U32 UR5, UR4, 0xb, URZ ;  /* 0x0000000b04057899 */ /* 0x000fe400080006ff */
[----:B------:R-:W-:Y:S01]  /*0930*/  USHF.L.U32 UR4, UR4, 0x1, URZ ;  /* 0x0000000104047899 */ /* 0x000fe200080006ff */
[----:B------:R-:W1:Y:S11]  /*0940*/  FENCE.VIEW.ASYNC.S ;  /* 0x00000000000073c6 */ /* 0x000e760000000000 */
[----:B-1----:R2:W1:Y:S01]  /*0950*/  SYNCS.EXCH.64 URZ, [UR6+0x90], UR4 ;  /* 0x0000900406ff75b2 */ /* 0x0024620008000100 */
[----:B------:R2:W1:Y:S02]  /*0960*/  SYNCS.EXCH.64 URZ, [UR6+0x98], UR4 ;  /* 0x0000980406ff75b2 */ /* 0x0004640008000100 */
[----:B--2---:R-:W-:Y:S01]  /*0970*/  NOP ;  /* 0x0000000000007918 */ /* 0x004fe20000000000 */
.L_x_12:
[----:B------:R-:W2:Y:S01]  /*0980*/  SHFL.IDX PT, R2, R142, RZ, 0x1f ;  /* 0x00001fff8e027589 */ /* 0x000ea200000e0000 */
[----:B------:R-:W-:Y:S01]  /*0990*/  NOP ;  /* 0x0000000000007918 */ /* 0x000fe20000000000 */
[----:B--2---:R-:W-:-:S13]  /*09a0*/  ISETP.NE.AND P0, PT, R2, 0x4, PT ;  /* 0x000000040200780c */ /* 0x004fda0003f05270 */
[----:B------:R-:W-:Y:S05]  /*09b0*/  @P0 BRA `(.L_x_13) ;  /* 0x00000000004c0947 */ /* 0x000fea0003800000 */
[----:B-1----:R-:W1:Y:S01]  /*09c0*/  S2UR UR6, SR_CgaCtaId ;  /* 0x00000000000679c3 */ /* 0x002e620000008800 */
[----:B------:R-:W-:Y:S01]  /*09d0*/  UMOV UR4, 0x1e0 ;  /* 0x000001e000047882 */ /* 0x000fe20000000000 */
[----:B------:R-:W-:Y:S01]  /*09e0*/  UMOV UR5, 0x400 ;  /* 0x0000040000057882 */ /* 0x000fe20000000000 */
[----:B------:R-:W-:Y:S01]  /*09f0*/  USEL UR4, UR4, 0x1a0, UP3 ;  /* 0x000001a004047887 */ /* 0x000fe20009800000 */
[----:B------:R-:W-:Y:S01]  /*0a00*/  UMOV UR8, 0x1 ;  /* 0x0000000100087882 */ /* 0x000fe20000000000 */
[----:B------:R-:W-:Y:S01]  /*0a10*/  ELECT P0, URZ, PT ;  /* 0x0000000000ff782f */ /* 0x000fe20003800000 */
[----:B------:R-:W-:-:S04]  /*0a20*/  UIADD3 UR8, UPT, UPT, -UR8, 0x100000, URZ ;  /* 0x0010000008087890 */ /* 0x000fc8000fffe1ff */
[----:B------:R-:W-:Y:S02]  /*0a30*/  USHF.L.U32 UR9, UR8, 0xb, URZ ;  /* 0x0000000b08097899 */ /* 0x000fe400080006ff */
[----:B------:R-:W-:Y:S02]  /*0a40*/  USHF.L.U32 UR8, UR8, 0x1, URZ ;  /* 0x0000000108087899 */ /* 0x000fe400080006ff */
[----:B-1----:R-:W-:Y:S02]  /*0a50*/  ULEA UR6, UR6, UR5, 0x18 ;  /* 0x0000000506067291 */ /* 0x002fe4000f8ec0ff */
[----:B------:R-:W-:-:S04]  /*0a60*/  UIADD3 UR4, UPT, UPT, -UR4, 0x100000, URZ ;  /* 0x0010000004047890 */ /* 0x000fc8000fffe1ff */
[----:B------:R-:W-:Y:S02]  /*0a70*/  USHF.L.U32 UR5, UR4, 0xb, URZ ;  /* 0x0000000b04057899 */ /* 0x000fe400080006ff */
[----:B------:R-:W-:Y:S01]  /*0a80*/  USHF.L.U32 UR4, UR4, 0x1, URZ ;  /* 0x0000000104047899 */ /* 0x000fe200080006ff */
[----:B------:R-:W1:Y:S03]  /*0a90*/  FENCE.VIEW.ASYNC.S ;  /* 0x00000000000073c6 */ /* 0x000e660000000000 */
[----:B-1----:R2:W1:Y:S08]  /*0aa0*/  SYNCS.EXCH.64 URZ, [UR6+0xa0], UR8 ;  /* 0x0000a00806ff75b2 */ /* 0x0024700008000100 */
[----:B------:R2:W1:Y:S01]  /*0ab0*/  SYNCS.EXCH.64 URZ, [UR6+0xb0], UR4 ;  /* 0x0000b00406ff75b2 */ /* 0x0004620008000100 */
[----:B------:R2:W1:Y:S01]  /*0ac0*/  SYNCS.EXCH.64 URZ, [UR6+0xa8], UR8 ;  /* 0x0000a80806ff75b2 */ /* 0x0004620008000100 */
[----:B------:R2:W1:Y:S02]  /*0ad0*/  SYNCS.EXCH.64 URZ, [UR6+0xb8], UR4 ;  /* 0x0000b80406ff75b2 */ /* 0x0004640008000100 */
[----:B--2---:R-:W-:Y:S01]  /*0ae0*/  NOP ;  /* 0x0000000000007918 */ /* 0x004fe20000000000 */
.L_x_13:
[----:B------:R-:W2:Y:S01]  /*0af0*/  SHFL.IDX PT, R2, R142, RZ, 0x1f ;  /* 0x00001fff8e027589 */ /* 0x000ea200000e0000 */
[----:B------:R-:W-:Y:S01]  /*0b00*/  NOP ;  /* 0x0000000000007918 */ /* 0x000fe20000000000 */
[----:B--2---:R-:W-:-:S13]  /*0b10*/  ISETP.NE.AND P0, PT, R2, 0x5, PT ;  /* 0x000000050200780c */ /* 0x004fda0003f05270 */
[----:B------:R-:W-:Y:S05]  /*0b20*/  @P0 BRA `(.L_x_14) ;  /* 0x0000000000580947 */ /* 0x000fea0003800000 */
[----:B-1----:R-:W1:Y:S01]  /*0b30*/  S2UR UR4, SR_CgaCtaId ;  /* 0x00000000000479c3 */ /* 0x002e620000008800 */
        /* <DEDUP_REMOVED lines=14> */
[----:B------:R2:W1:Y:S01]  /*0c20*/  SYNCS.EXCH.64 URZ, [UR4+0xc8], UR8 ;  /* 0x0000c80804ff75b2 */ /* 0x0004620008000100 */
[----:B------:R2:W1:Y:S01]  /*0c30*/  SYNCS.EXCH.64 URZ, [UR4+0xe8], UR6 ;  /* 0x0000e80604ff75b2 */ /* 0x0004620008000100 */
[----:B------:R2:W1:Y:S01]  /*0c40*/  SYNCS.EXCH.64 URZ, [UR4+0xd0], UR8 ;  /* 0x0000d00804ff75b2 */ /* 0x0004620008000100 */
[----:B------:R2:W1:Y:S01]  /*0c50*/  SYNCS.EXCH.64 URZ, [UR4+0xf0], UR6 ;  /* 0x0000f00604ff75b2 */ /* 0x0004620008000100 */
[----:B------:R2:W1:Y:S01]  /*0c60*/  SYNCS.EXCH.64 URZ, [UR4+0xd8], UR8 ;  /* 0x0000d80804ff75b2 */ /* 0x0004620008000100 */
[----:B------:R2:W1:Y:S02]  /*0c70*/  SYNCS.EXCH.64 URZ, [UR4+0xf8], UR6 ;  /* 0x0000f80604ff75b2 */ /* 0x0004640008000100 */
[----:B--2---:R-:W-:Y:S01]  /*0c80*/  NOP ;  /* 0x0000000000007918 */ /* 0x004fe20000000000 */
.L_x_14:
[----:B------:R-:W2:Y:S01]  /*0c90*/  SHFL.IDX PT, R2, R142, RZ, 0x1f ;  /* 0x00001fff8e027589 */ /* 0x000ea200000e0000 */
[----:B------:R-:W1:Y:S01]  /*0ca0*/  S2UR UR61, SR_CgaCtaId ;  /* 0x00000000003d79c3 */ /* 0x000e620000008800 */
[----:B------:R-:W-:Y:S01]  /*0cb0*/  NOP ;  /* 0x0000000000007918 */ /* 0x000fe20000000000 */
[----:B--2---:R-:W-:-:S13]  /*0cc0*/  ISETP.NE.AND P0, PT, R2, 0x3, PT ;  /* 0x000000030200780c */ /* 0x004fda0003f05270 */
[----:B-1----:R-:W-:Y:S05]  /*0cd0*/  @P0 BRA `(.L_x_15) ;  /* 0x0000000000340947 */ /* 0x002fea0003800000 */
[----:B------:R-:W-:Y:S01]  /*0ce0*/  UMOV UR4, 0x400 ;  /* 0x0000040000047882 */ /* 0x000fe20000000000 */
[----:B------:R-:W-:Y:S01]  /*0cf0*/  UMOV UR6, 0x20 ;  /* 0x0000002000067882 */ /* 0x000fe20000000000 */
[----:B------:R-:W-:Y:S02]  /*0d00*/  ULEA UR4, UR61, UR4, 0x18 ;  /* 0x000000043d047291 */ /* 0x000fe4000f8ec0ff */
[----:B------:R-:W-:-:S04]  /*0d10*/  UIADD3 UR6, UPT, UPT, -UR6, 0x100000, URZ ;  /* 0x0010000006067890 */ /* 0x000fc8000fffe1ff */
[----:B------:R-:W-:Y:S02]  /*0d20*/  USHF.L.U32 UR7, UR6, 0xb, URZ ;  /* 0x0000000b06077899 */ /* 0x000fe400080006ff */
[----:B------:R-:W-:Y:S01]  /*0d30*/  USHF.L.U32 UR6, UR6, 0x1, URZ ;  /* 0x0000000106067899 */ /* 0x000fe200080006ff */
[----:B------:R-:W-:Y:S01]  /*0d40*/  ELECT P0, URZ, PT ;  /* 0x0000000000ff782f */ /* 0x000fe20003800000 */
[----:B------:R-:W1:Y:S10]  /*0d50*/  FENCE.VIEW.ASYNC.S ;  /* 0x00000000000073c6 */ /* 0x000e740000000000 */
[----:B-1----:R1:W2:Y:S01]  /*0d60*/  SYNCS.EXCH.64 URZ, [UR4+0x100], UR6 ;  /* 0x0001000604ff75b2 */ /* 0x0022a20008000100 */
[----:B------:R1:W1:Y:S01]  /*0d70*/  SYNCS.EXCH.64 URZ, [UR4+0x110], UR6 ;  /* 0x0001100604ff75b2 */ /* 0x0002620008000100 */
[----:B------:R1:W1:Y:S01]  /*0d80*/  SYNCS.EXCH.64 URZ, [UR4+0x108], UR6 ;  /* 0x0001080604ff75b2 */ /* 0x0002620008000100 */
[----:B------:R1:W1:Y:S01]  /*0d90*/  SYNCS.EXCH.64 URZ, [UR4+0x118], UR6 ;  /* 0x0001180604ff75b2 */ /* 0x0002620008000100 */
[----:B------:R-:W-:Y:S01]  /*0da0*/  NOP ;  /* 0x0000000000007918 */ /* 0x000fe20000000000 */
.L_x_15:
[----:B-1----:R-:W1:Y:S01]  /*0db0*/  LDCU UR4, c[0x0][0x36c] ;  /* 0x00006d80ff0477ac */ /* 0x002e620008000800 */
[----:B------:R-:W-:Y:S01]  /*0dc0*/  ISETP.NE.OR P3, PT, R0, 0x2, !P3 ;  /* 0x000000020000780c */ /* 0x000fe20005f65670 */
[----:B------:R-:W-:Y:S01]  /*0dd0*/  NOP ;  /* 0x0000000000007918 */ /* 0x000fe20000000000 */
[----:B------:R-:W-:Y:S01]  /*0de0*/  LOP3.LUT R0, R131, 0x1f, RZ, 0xc0, !PT ;  /* 0x0000001f83007812 */ /* 0x000fe200078ec0ff */
[----:B------:R-:W-:Y:S02]  /*0df0*/  UISETP.NE.AND UP4, UPT, UR22, URZ, UPT ;  /* 0x000000ff1600728c */ /* 0x000fe4000bf85270 */
[----:B-1----:R-:W-:-:S09]  /*0e00*/  UISETP.EQ.U32.AND UP5, UPT, UR4, 0x1, UPT ;  /* 0x000000010400788c */ /* 0x002fd2000bfa2070 */
[----:B------:R-:W-:Y:S05]  /*0e10*/  BRA.U !UP5, `(.L_x_16) ;  /* 0x000000010d087547 */ /* 0x000fea000b800000 */
[----:B--234-:R-:W-:Y:S01]  /*0e20*/  UCGABAR_ARV ;  /* 0x00000000000079c7 */ /* 0x01cfe20008000000 */
[----:B------:R-:W-:Y:S05]  /*0e30*/  BRA `(.L_x_17) ;  /* 0x0000000000047947 */ /* 0x000fea0003800000 */
.L_x_16:
[----:B--234-:R-:W-:Y:S01]  /*0e40*/  NOP ;  /* 0x0000000000007918 */ /* 0x01cfe20000000000 */
.L_x_17:
[----:B------:R-:W1:Y:S01]  /*0e50*/  S2UR UR7, SR_CTAID.X ;  /* 0x00000000000779c3 */ /* 0x000e620000002500 */
[----:B------:R-:W-:-:S05]  /*0e60*/  CS2R.32 R3, SR_CgaSize ;  /* 0x0000000000037805 */ /* 0x000fca0000008a00 */
[----:B------:R-:W-:-:S05]  /*0e70*/  IMAD R3, R3, -0xa0, RZ ;  /* 0xffffff6003037824 */ /* 0x000fca00078e02ff */
[----:B------:R-:W-:-:S14]  /*0e80*/  R2UR UR5, R3 ;  /* 0x00000000030572ca */ /* 0x000fdc00000e0000 */
[----:B------:R-:W2:Y:S01]  /*0e90*/  LDCU UR5, c[0x0][UR5+0x2b0] ;  /* 0x00005600050577ac */ /* 0x000ea20008000800 */
[----:B------:R-:W-:-:S05]  /*0ea0*/  CS2R.32 R3, SR_CgaSize ;  /* 0x0000000000037805 */ /* 0x000fca0000008a00 */
[----:B------:R-:W-:-:S05]  /*0eb0*/  IMAD R3, R3, -0xa0, RZ ;  /* 0xffffff6003037824 */ /* 0x000fca00078e02ff */
[----:B------:R-:W-:-:S14]  /*0ec0*/  R2UR UR4, R3 ;  /* 0x00000000030472ca */ /* 0x000fdc00000e0000 */
[----:B------:R-:W3:Y:S01]  /*0ed0*/  LDCU UR4, c[0x0][UR4+0x2b4] ;  /* 0x00005680040477ac */ /* 0x000ee20008000800 */
[----:B------:R-:W4:Y:S01]  /*0ee0*/  S2UR UR8, SR_CTAID.Y ;  /* 0x00000000000879c3 */ /* 0x000f220000002600 */
[----:B------:R-:W3:Y:S01]  /*0ef0*/  LDCU UR23, c[0x0][0xb24] ;  /* 0x00016480ff1777ac */ /* 0x000ee20008000800 */
[----:B------:R-:W-:-:S05]  /*0f00*/  CS2R.32 R3, SR_CgaSize ;  /* 0x0000000000037805 */ /* 0x000fca0000008a00 */
[----:B------:R-:W-:-:S05]  /*0f10*/  IMAD R3, R3, -0xa0, RZ ;  /* 0xffffff6003037824 */ /* 0x000fca00078e02ff */
[----:B------:R-:W-:-:S14]  /*0f20*/  R2UR UR58, R3 ;  /* 0x00000000033a72ca */ /* 0x000fdc00000e0000 */
[----:B------:R-:W3:Y:S01]  /*0f30*/  LDCU UR58, c[0x0][UR58+0x2a0] ;  /* 0x000054003a3a77ac */ /* 0x000ee20008000800 */
[----:B------:R-:W1:Y:S01]  /*0f40*/  S2UR UR36, SR_CTAID.Z ;  /* 0x00000000002479c3 */ /* 0x000e620000002700 */
[----:B------:R-:W-:-:S05]  /*0f50*/  CS2R.32 R3, SR_CgaSize ;  /* 0x0000000000037805 */ /* 0x000fca0000008a00 */
[----:B------:R-:W-:-:S05]  /*0f60*/  IMAD R3, R3, -0xa0, RZ ;  /* 0xffffff6003037824 */ /* 0x000fca00078e02ff */
[----:B------:R-:W-:-:S14]  /*0f70*/  R2UR UR55, R3 ;  /* 0x00000000033772ca */ /* 0x000fdc00000e0000 */
[----:B------:R-:W3:Y:S01]  /*0f80*/  LDCU UR55, c[0x0][UR55+0x2a4] ;  /* 0x00005480373777ac */ /* 0x000ee20008000800 */
[----:B------:R-:W3:Y:S01]  /*0f90*/  LDCU UR40, c[0x0][0xb24] ;  /* 0x00016480ff2877ac */ /* 0x000ee20008000800 */
[----:B-1----:R-:W-:Y:S01]  /*0fa0*/  I2FP.F32.U32 R3, UR7 ;  /* 0x0000000700037c45 */ /* 0x002fe20008201000 */
[----:B------:R-:W1:Y:S04]  /*0fb0*/  LDCU UR25, c[0x0][0xb30] ;  /* 0x00016600ff1977ac */ /* 0x000e680008000800 */
[----:B--2---:R-:W-:Y:S01]  /*0fc0*/  FMUL R3, R3, UR5 ;  /* 0x0000000503037c20 */ /* 0x004fe20008400000 */
[----:B------:R-:W-:Y:S01]  /*0fd0*/  USHF.L.U32 UR28, UR61, 0xd, URZ ;  /* 0x0000000d3d1c7899 */ /* 0x000fe200080006ff */
[----:B----4-:R-:W-:Y:S01]  /*0fe0*/  I2FP.F32.U32 R2, UR8 ;  /* 0x0000000800027c45 */ /* 0x010fe20008201000 */
[----:B---3--:R-:W-:-:S03]  /*0ff0*/  UISETP.GE.AND UP2, UPT, UR23, 0x1, UPT ;  /* 0x000000011700788c */ /* 0x008fc6000bf46270 */
[----:B------:R-:W2:Y:S01]  /*1000*/  F2I.U32.TRUNC.NTZ R3, R3 ;  /* 0x0000000300037305 */ /* 0x000ea2000020f000 */
[----:B------:R-:W-:Y:S01]  /*1010*/  UMOV UR46, UR7 ;  /* 0x00000007002e7c82 */ /* 0x000fe20008000000 */
[----:B------:R-:W-:Y:S01]  /*1020*/  FMUL R2, R2, UR4 ;  /* 0x0000000402027c20 */ /* 0x000fe20008400000 */
[----:B------:R-:W-:-:S05]  /*1030*/  UMOV UR45, UR8 ;  /* 0x00000008002d7c82 */ /* 0x000fca0008000000 */
[----:B------:R-:W3:Y:S01]  /*1040*/  F2I.U32.TRUNC.NTZ R2, R2 ;  /* 0x0000000200027305 */ /* 0x000ee2000020f000 */
[----:B--2---:R-:W-:Y:S02]  /*1050*/  R2UR UR4, R3 ;  /* 0x00000000030472ca */ /* 0x004fe400000e0000 */
[----:B---3--:R-:W-:Y:S02]  /*1060*/  R2UR UR6, R2 ;  /* 0x00000000020672ca */ /* 0x008fe400000e0000 */
[----:B------:R-:W-:-:S09]  /*1070*/  PRMT R2, RZ, 0x7610, R2 ;  /* 0x00007610ff027816 */ /* 0x000fd20000000002 */
[----:B------:R-:W-:-:S04]  /*1080*/  UIADD3 UR5, UPT, UPT, -UR4, URZ, URZ ;  /* 0x000000ff04057290 */ /* 0x000fc8000fffe1ff */
[----:B------:R-:W-:Y:S02]  /*1090*/  UIMAD UR58, UR58, UR5, UR7 ;  /* 0x000000053a3a72a4 */ /* 0x000fe4000f8e0207 */
[----:B------:R-:W-:-:S04]  /*10a0*/  UIADD3 UR4, UPT, UPT, -UR6, URZ, URZ ;  /* 0x000000ff06047290 */ /* 0x000fc8000fffe1ff */
[----:B------:R-:W-:Y:S01]  /*10b0*/  UIMAD UR55, UR55, UR4, UR8 ;  /* 0x00000004373772a4 */ /* 0x000fe2000f8e0208 */
[----:B-1----:R-:W-:Y:S11]  /*10c0*/  BRA.U UP4, `(.L_x_18) ;  /* 0x0000000104247547 */ /* 0x002ff6000b800000 */
[----:B------:R-:W-:Y:S02]  /*10d0*/  UISETP.NE.AND UP0, UPT, UR55, URZ, UPT ;  /* 0x000000ff3700728c */ /* 0x000fe4000bf05270 */
[----:B------:R-:W-:Y:S02]  /*10e0*/  UISETP.NE.AND UP1, UPT, UR55, 0x1, UPT ;  /* 0x000000013700788c */ /* 0x000fe4000bf25270 */
[----:B------:R-:W-:Y:S02]  /*10f0*/  UISETP.EQ.OR UP0, UPT, UR58, URZ, !UP0 ;  /* 0x000000ff3a00728c */ /* 0x000fe4000c702670 */
[----:B------:R-:W-:Y:S02]  /*1100*/  USEL UR4, URZ, 0x2, UP1 ;  /* 0x00000002ff047887 */ /* 0x000fe40008800000 */
[----:B------:R-:W-:Y:S02]  /*1110*/  USEL UR5, URZ, 0x1, !UP0 ;  /* 0x00000001ff057887 */ /* 0x000fe4000c000000 */
[----:B------:R-:W-:-:S04]  /*1120*/  UISETP.NE.AND UP0, UPT, UR58, URZ, UPT ;  /* 0x000000ff3a00728c */ /* 0x000fc8000bf05270 */
[----:B------:R-:W-:-:S04]  /*1130*/  USEL UR4, UR4, 0x2, UP0 ;  /* 0x0000000204047887 */ /* 0x000fc80008000000 */
[----:B------:R-:W-:-:S06]  /*1140*/  UIADD3 UR4, UPT, UPT, UR5, UR4, URZ ;  /* 0x0000000405047290 */ /* 0x000fcc000fffe0ff */
[----:B------:R-:W-:Y:S02]  /*1150*/  MOV R2, UR4 ;  /* 0x0000000400027c02 */ /* 0x000fe40008000f00 */
.L_x_18:
[----:B------:R-:W-:Y:S05]  /*1160*/  BRA.U !UP2, `(.L_x_19) ;  /* 0x000000010ad47547 */ /* 0x000fea000b800000 */
[----:B------:R-:W1:Y:S01]  /*1170*/  LDCU.128 UR12, c[0x0][0xb10] ;  /* 0x00016200ff0c77ac */ /* 0x000e620008000c00 */
[----:B------:R-:W2:Y:S01]  /*1180*/  LDCU UR6, c[0x0][0x370] ;  /* 0x00006e00ff0677ac */ /* 0x000ea20008000800 */
[----:B------:R-:W3:Y:S01]  /*1190*/  LDCU UR5, c[0x0][0x374] ;  /* 0x00006e80ff0577ac */ /* 0x000ee20008000800 */
[----:B------:R-:W4:Y:S01]  /*11a0*/  LDCU UR24, c[0x0][0xb0c] ;  /* 0x00016180ff1877ac */ /* 0x000f220008000800 */
[----:B------:R-:W4:Y:S01]  /*11b0*/  LDCU UR4, c[0x0][0xb20] ;  /* 0x00016400ff0477ac */ /* 0x000f220008000800 */
[----:B------:R-:W4:Y:S01]  /*11c0*/  LDCU.64 UR8, c[0x0][0xb28] ;  /* 0x00016500ff0877ac */ /* 0x000f220008000a00 */
[----:B-1----:R-:W-:Y:S02]  /*11d0*/  UISETP.NE.AND UP0, UPT, UR14, 0x1, UPT ;  /* 0x000000010e00788c */ /* 0x002fe4000bf05270 */
[----:B---3--:R-:W-:Y:S02]  /*11e0*/  UIMAD.WIDE.U32 UR10, UR5, UR15, URZ ;  /* 0x0000000f050a72a5 */ /* 0x008fe4000f8e00ff */
[----:B--2---:R-:W-:-:S02]  /*11f0*/  UIMAD.WIDE.U32 UR18, UR6, UR12, URZ ;  /* 0x0000000c061272a5 */ /* 0x004fc4000f8e00ff */
[----:B----4-:R-:W-:Y:S02]  /*1200*/  UISETP.NE.AND UP1, UPT, UR24, 0x1, UPT ;  /* 0x000000011800788c */ /* 0x010fe4000bf25270 */
[----:B------:R-:W-:Y:S01]  /*1210*/  UISETP.NE.AND UP2, UPT, UR23, 0x1, UPT ;  /* 0x000000011700788c */ /* 0x000fe2000bf45270 */
[----:B------:R-:W-:Y:S02]  /*1220*/  UMOV UR10, UR11 ;  /* 0x0000000b000a7c82 */ /* 0x000fe40008000000 */
[----:B------:R-:W-:Y:S01]  /*1230*/  UMOV UR18, UR19 ;  /* 0x0000001300127c82 */ /* 0x000fe20008000000 */
[----:B------:R-:W-:Y:S02]  /*1240*/  @UP0 USHF.R.U32.HI UR5, URZ, UR4, UR10 ;  /* 0x00000004ff050299 */ /* 0x000fe4000801160a */
[----:B------:R-:W-:Y:S02]  /*1250*/  UIMAD.WIDE.U32 UR20, UR45, UR15, URZ ;  /* 0x0000000f2d1472a5 */ /* 0x000fe4000f8e00ff */
[----:B------:R-:W-:-:S02]  /*1260*/  UIMAD.WIDE.U32 UR10, UR5, UR8, URZ ;  /* 0x00000008050a72a5 */ /* 0x000fc4000f8e00ff */
[----:B------:R-:W-:Y:S02]  /*1270*/  @UP1 USHF.R.U32.HI UR6, URZ, UR13, UR18 ;  /* 0x0000000dff061299 */ /* 0x000fe40008011612 */
[----:B------:R-:W-:Y:S02]  /*1280*/  UIMAD.WIDE.U32 UR16, UR46, UR12, URZ ;  /* 0x0000000c2e1072a5 */ /* 0x000fe4000f8e00ff */
[----:B------:R-:W-:Y:S01]  /*1290*/  UIMAD.WIDE.U32 UR18, UR6, UR8, URZ ;  /* 0x00000008061272a5 */ /* 0x000fe2000f8e00ff */
[----:B------:R-:W-:Y:S01]  /*12a0*/  UMOV UR20, UR21 ;  /* 0x0000001500147c82 */ /* 0x000fe20008000000 */
[----:B------:R-:W-:Y:S01]  /*12b0*/  UMOV UR10, UR11 ;  /* 0x0000000b000a7c82 */ /* 0x000fe20008000000 */
[----:B------:R-:W-:Y:S02]  /*12c0*/  USHF.R.U32.HI UR20, URZ, UR4, UR20 ;  /* 0x00000004ff147299 */ /* 0x000fe40008011614 */
[----:B------:R-:W-:Y:S02]  /*12d0*/  @UP2 USHF.R.U32.HI UR5, URZ, UR9, UR10 ;  /* 0x00000009ff052299 */ /* 0x000fe4000801160a */
[----:B------:R-:W-:Y:S01]  /*12e0*/  UMOV UR7, UR19 ;  /* 0x0000001300077c82 */ /* 0x000fe20008000000 */
[----:B------:R-:W-:Y:S01]  /*12f0*/  UMOV UR16, UR17 ;  /* 0x0000001100107c82 */ /* 0x000fe20008000000 */
[----:B------:R-:W-:-:S02]  /*1300*/  @UP2 USHF.R.U32.HI UR6, URZ, UR9, UR7 ;  /* 0x00000009ff062299 */ /* 0x000fc40008011607 */
[----:B------:R-:W-:Y:S02]  /*1310*/  USHF.R.U32.HI UR13, URZ, UR13, UR16 ;  /* 0x0000000dff0d7299 */ /* 0x000fe40008011610 */
[----:B------:R-:W-:Y:S02]  /*1320*/  USEL UR4, UR45, UR20, !UP0 ;  /* 0x000000142d047287 */ /* 0x000fe4000c000000 */
[----:B------:R-:W-:Y:S02]  /*1330*/  UIMAD UR7, UR5, UR23, URZ ;  /* 0x00000017050772a4 */ /* 0x000fe4000f8e02ff */
[----:B------:R-:W-:Y:S02]  /*1340*/  USEL UR5, UR46, UR13, !UP1 ;  /* 0x0000000d2e057287 */ /* 0x000fe4000c800000 */
[----:B------:R-:W-:Y:S02]  /*1350*/  UIMAD UR12, UR6, UR23, URZ ;  /* 0x00000017060c72a4 */ /* 0x000fe4000f8e02ff */
[----:B------:R-:W-:-:S02]  /*1360*/  UISETP.GE.AND UP0, UPT, UR4, UR7, UPT ;  /* 0x000000070400728c */ /* 0x000fc4000bf06270 */
[----:B------:R-:W-:Y:S02]  /*1370*/  UIMAD.WIDE.U32 UR10, UR4, UR8, URZ ;  /* 0x00000008040a72a5 */ /* 0x000fe4000f8e00ff */
[----:B------:R-:W-:Y:S02]  /*1380*/  UISETP.GE.OR UP0, UPT, UR5, UR12, UP0 ;  /* 0x0000000c0500728c */ /* 0x000fe40008706670 */
[----:B------:R-:W-:Y:S02]  /*1390*/  UIMAD.WIDE.U32 UR12, UR5, UR8, URZ ;  /* 0x00000008050c72a5 */ /* 0x000fe4000f8e00ff */
[----:B------:R-:W-:Y:S01]  /*13a0*/  UIADD3 UR10, UPT, UPT, -UR4, URZ, URZ ;  /* 0x000000ff040a7290 */ /* 0x000fe2000fffe1ff */
[----:B------:R-:W-:Y:S01]  /*13b0*/  UMOV UR8, UR11 ;  /* 0x0000000b00087c82 */ /* 0x000fe20008000000 */
[----:B------:R-:W-:Y:S02]  /*13c0*/  UIADD3 UR11, UPT, UPT, -UR5, URZ, URZ ;  /* 0x000000ff050b7290 */ /* 0x000fe4000fffe1ff */
[----:B------:R-:W-:-:S03]  /*13d0*/  USHF.R.U32.HI UR8, URZ, UR9, UR8 ;  /* 0x00000009ff087299 */ /* 0x000fc60008011608 */
[----:B------:R-:W-:Y:S01]  /*13e0*/  @!UP0 UMOV UR7, UR13 ;  /* 0x0000000d00078c82 */ /* 0x000fe20008000000 */
[----:B------:R-:W-:Y:S02]  /*13f0*/  UIMAD UR45, UR14, UR10, UR45 ;  /* 0x0000000a0e2d72a4 */ /* 0x000fe4000f8e022d */
[----:B------:R-:W-:Y:S02]  /*1400*/  USEL UR8, UR4, UR8, !UP2 ;  /* 0x0000000804087287 */ /* 0x000fe4000d000000 */
[----:B------:R-:W-:Y:S02]  /*1410*/  @!UP0 USHF.R.U32.HI UR7, URZ, UR9, UR7 ;  /* 0x00000009ff078299 */ /* 0x000fe40008011607 */
[----:B------:R-:W-:Y:S02]  /*1420*/  UIADD3 UR9, UPT, UPT, -UR8, URZ, URZ ;  /* 0x000000ff08097290 */ /* 0x000fe4000fffe1ff */
[----:B------:R-:W-:Y:S02]  /*1430*/  @!UP0 USEL UR7, UR5, UR7, !UP2 ;  /* 0x0000000705078287 */ /* 0x000fe4000d000000 */
[----:B------:R-:W-:-:S02]  /*1440*/  UIMAD UR9, UR23, UR9, UR4 ;  /* 0x00000009170972a4 */ /* 0x000fc4000f8e0204 */
[----:B------:R-:W-:Y:S02]  /*1450*/  @!UP0 UIADD3 UR8, UPT, UPT, UR8, -UR7, URZ ;  /* 0x8000000708088290 */ /* 0x000fe4000fffe0ff */
[----:B------:R-:W-:Y:S02]  /*1460*/  @!UP0 UIMAD UR6, UR9, UR6, UR7 ;  /* 0x00000006090682a4 */ /* 0x000fe4000f8e0207 */
[----:B------:R-:W-:Y:S02]  /*1470*/  @!UP0 UIMAD UR4, UR8, UR23, UR5 ;  /* 0x00000017080482a4 */ /* 0x000fe4000f8e0205 */
[----:B------:R-:W-:Y:S02]  /*1480*/  UIMAD UR46, UR24, UR11, UR46 ;  /* 0x0000000b182e72a4 */ /* 0x000fe4000f8e022e */
[----:B------:R-:W-:Y:S01]  /*1490*/  UIMAD UR45, UR4, UR14, UR45 ;  /* 0x0000000e042d72a4 */ /* 0x000fe2000f8e022d */
[----:B------:R-:W-:Y:S02]  /*14a0*/  @!UP0 UMOV UR5, UR6 ;  /* 0x0000000600058c82 */ /* 0x000fe40008000000 */
[----:B------:R-:W-:-:S12]  /*14b0*/  UIMAD UR46, UR5, UR24, UR46 ;  /* 0x00000018052e72a4 */ /* 0x000fd8000f8e022e */
.L_x_19:
[----:B------:R-:W-:Y:S02]  /*14c0*/  UISETP.NE.AND UP1, UPT, UR25, 0x1, UPT ;  /* 0x000000011900788c */ /* 0x000fe4000bf25270 */
[----:B------:R-:W-:Y:S02]  /*14d0*/  UISETP.NE.AND UP0, UPT, UR22, 0x2, UPT ;  /* 0x000000021600788c */ /* 0x000fe4000bf05270 */
[----:B------:R-:W-:-:S05]  /*14e0*/  ULOP3.LUT UR28, UR28, 0x2000, URZ, 0xc0, !UPT ;  /* 0x000020001c1c7892 */ /* 0x000fca000f8ec0ff */
[----:B------:R-:W-:Y:S07]  /*14f0*/  BRA.U UP1, `(.L_x_20) ;  /* 0x0000000101447547 */ /* 0x000fee000b800000 */
[----:B------:R-:W1:Y:S01]  /*1500*/  LDCU.128 UR8, c[0x0][0xb10] ;  /* 0x00016200ff0877ac */ /* 0x000e620008000c00 */
[----:B------:R-:W2:Y:S01]  /*1510*/  LDCU UR12, c[0x0][0xb0c] ;  /* 0x00016180ff0c77ac */ /* 0x000ea20008000800 */
[----:B------:R-:W3:Y:S01]  /*1520*/  LDCU UR13, c[0x0][0xb20] ;  /* 0x00016400ff0d77ac */ /* 0x000ee20008000800 */
[----:B-1----:R-:W-:Y:S02]  /*1530*/  UIMAD.WIDE.U32 UR6, UR46, UR8, URZ ;  /* 0x000000082e0672a5 */ /* 0x002fe4000f8e00ff */
[----:B------:R-:W-:Y:S02]  /*1540*/  UIMAD.WIDE.U32 UR4, UR45, UR11, URZ ;  /* 0x0000000b2d0472a5 */ /* 0x000fe4000f8e00ff */
[----:B--2---:R-:W-:Y:S02]  /*1550*/  UISETP.NE.AND UP2, UPT, UR12, 0x1, UPT ;  /* 0x000000010c00788c */ /* 0x004fe4000bf45270 */
[----:B------:R-:W-:Y:S01]  /*1560*/  UISETP.NE.AND UP1, UPT, UR10, 0x1, UPT ;  /* 0x000000010a00788c */ /* 0x000fe2000bf25270 */
[----:B------:R-:W-:-:S02]  /*1570*/  UMOV UR6, UR7 ;  /* 0x0000000700067c82 */ /* 0x000fc40008000000 */
[----:B------:R-:W-:Y:S01]  /*1580*/  UMOV UR4, UR5 ;  /* 0x0000000500047c82 */ /* 0x000fe20008000000 */
[----:B------:R-:W-:Y:S02]  /*1590*/  USHF.R.U32.HI UR6, URZ, UR9, UR6 ;  /* 0x00000009ff067299 */ /* 0x000fe40008011606 */
[----:B---3--:R-:W-:Y:S02]  /*15a0*/  USHF.R.U32.HI UR4, URZ, UR13, UR4 ;  /* 0x0000000dff047299 */ /* 0x008fe40008011604 */
[----:B------:R-:W-:Y:S02]  /*15b0*/  USEL UR5, UR46, UR6, !UP2 ;  /* 0x000000062e057287 */ /* 0x000fe4000d000000 */
[----:B------:R-:W-:-:S04]  /*15c0*/  USEL UR4, UR45, UR4, !UP1 ;  /* 0x000000042d047287 */ /* 0x000fc8000c800000 */
[----:B------:R-:W-:Y:S02]  /*15d0*/  UIADD3 UR6, UPT, UPT, UR5, -UR4, URZ ;  /* 0x8000000405067290 */ /* 0x000fe4000fffe0ff */
[----:B------:R-:W-:Y:S02]  /*15e0*/  UIADD3 UR4, UPT, UPT, -UR5, UR4, URZ ;  /* 0x0000000405047290 */ /* 0x000fe4000fffe1ff */
[----:B------:R-:W-:Y:S02]  /*15f0*/  UIMAD UR45, UR6, UR10, UR45 ;  /* 0x0000000a062d72a4 */ /* 0x000fe4000f8e022d */
[----:B------:R-:W-:-:S12]  /*1600*/  UIMAD UR46, UR4, UR12, UR46 ;  /* 0x0000000c042e72a4 */ /* 0x000fd8000f8e022e */
.L_x_20:
[----:B------:R-:W-:Y:S05]  /*1610*/  BRA.U !UP5, `(.L_x_21) ;  /* 0x000000010d0c7547 */ /* 0x000fea000b800000 */
[----:B------:R-:W-:Y:S01]  /*1620*/  UCGABAR_WAIT ;  /* 0x0000000000007dc7 */ /* 0x000fe20008000000 */
[----:B------:R-:W-:Y:S01]  /*1630*/  CCTL.IVALL ;  /* 0x00000000ff00798f */ /* 0x000fe20002000000 */
[----:B------:R-:W-:Y:S05]  /*1640*/  BRA `(.L_x_22) ;  /* 0x0000000000047947 */ /* 0x000fea0003800000 */
.L_x_21:
[----:B------:R-:W-:Y:S06]  /*1650*/  BAR.SYNC.DEFER_BLOCKING 0x0 ;  /* 0x0000000000007b1d */ /* 0x000fec0000010000 */
.L_x_22:
[----:B------:R-:W-:Y:S05]  /*1660*/  BRA.U UP0, `(.L_x_23) ;  /* 0x00000015003c7547 */ /* 0x000fea000b800000 */
[----:B------:R-:W1:Y:S01]  /*1670*/  LDCU UR6, c[0x0][0x38c] ;  /* 0x00007180ff0677ac */ /* 0x000e620008000800 */
[----:B------:R-:W-:Y:S01]  /*1680*/  PLOP3.LUT P1, PT, PT, PT, UP3, 0x80, 0x8 ;  /* 0x000000000008781c */ /* 0x000fe20003f2f038 */
[----:B------:R-:W-:Y:S01]  /*1690*/  IMAD.MOV.U32 R12, RZ, RZ, 0x1 ;  /* 0x00000001ff0c7424 */ /* 0x000fe200078e00ff */
[----:B------:R-:W-:Y:S01]  /*16a0*/  ISETP.EQ.OR P2, PT, R0, RZ, P3 ;  /* 0x000000ff0000720c */ /* 0x000fe20001f42670 */
[----:B------:R-:W-:Y:S01]  /*16b0*/  UMOV UR7, 0x400 ;  /* 0x0000040000077882 */ /* 0x000fe20000000000 */
[----:B------:R-:W-:Y:S01]  /*16c0*/  UISETP.NE.AND UP1, UPT, UR22, URZ, UPT ;  /* 0x000000ff1600728c */ /* 0x000fe2000bf25270 */
[----:B------:R-:W-:Y:S01]  /*16d0*/  PLOP3.LUT P1, PT, P1, PT, PT, 0x8, 0x80 ;  /* 0x000000000080781c */ /* 0x000fe20000f2e170 */
[----:B------:R-:W-:Y:S01]  /*16e0*/  ULEA UR7, UR61, UR7, 0x18 ;  /* 0x000000073d077291 */ /* 0x000fe2000f8ec0ff */
[----:B------:R-:W-:Y:S01]  /*16f0*/  CS2R R10, SRZ ;  /* 0x00000000000a7805 */ /* 0x000fe2000001ff00 */
[----:B------:R-:W-:Y:S01]  /*1700*/  IMAD.MOV.U32 R9, RZ, RZ, RZ ;  /* 0x000000ffff097224 */ /* 0x000fe200078e00ff */
[----:B------:R-:W2:Y:S01]  /*1710*/  LDCU UR41, c[0x0][0x370] ;  /* 0x00006e00ff2977ac */ /* 0x000ea20008000800 */
[----:B------:R-:W-:Y:S01]  /*1720*/  IMAD.MOV.U32 R8, RZ, RZ, 0x1 ;  /* 0x00000001ff087424 */ /* 0x000fe200078e00ff */
[----:B------:R-:W3:Y:S01]  /*1730*/  LDCU.64 UR26, c[0x0][0x348] ;  /* 0x00006900ff1a77ac */ /* 0x000ee20008000a00 */
[----:B-1----:R-:W-:-:S02]  /*1740*/  UIADD3 UR5, UPT, UPT, UR6, 0x7f, URZ ;  /* 0x0000007f06057890 */ /* 0x002fc4000fffe0ff */
[----:B------:R-:W-:Y:S02]  /*1750*/  USHF.R.U32.HI UR47, URZ, 0x7, UR28 ;  /* 0x00000007ff2f7899 */ /* 0x000fe4000801161c */
[----:B------:R-:W-:Y:S02]  /*1760*/  USHF.R.S32.HI UR4, URZ, 0x1f, UR5 ;  /* 0x0000001fff047899 */ /* 0x000fe40008011405 */
[----:B------:R-:W-:Y:S02]  /*1770*/  UIADD3 UR48, UPT, UPT, UR6, 0xfe, URZ ;  /* 0x000000fe06307890 */ /* 0x000fe4000fffe0ff */
[----:B------:R-:W-:Y:S01]  /*1780*/  ULEA.HI UR4, UR4, UR5, URZ, 0x7 ;  /* 0x0000000504047291 */ /* 0x000fe2000f8f38ff */
[----:B------:R-:W1:Y:S03]  /*1790*/  LDCU UR39, c[0x0][0x374] ;  /* 0x00006e80ff2777ac */ /* 0x000e660008000800 */
[----:B------:R-:W-:-:S02]  /*17a0*/  USHF.R.S32.HI UR43, URZ, 0x7, UR4 ;  /* 0x00000007ff2b7899 */ /* 0x000fc40008011404 */
[----:B------:R-:W-:Y:S02]  /*17b0*/  UIADD3 UR4, UPT, UPT, UR6, -0x1, URZ ;  /* 0xffffffff06047890 */ /* 0x000fe4000fffe0ff */
[----:B------:R-:W-:Y:S02]  /*17c0*/  UISETP.LT.U32.AND UP0, UPT, UR43, 0x8, UPT ;  /* 0x000000082b00788c */ /* 0x000fe4000bf01070 */
[----:B------:R-:W-:Y:S02]  /*17d0*/  UISETP.GE.U32.AND UP2, UPT, UR4, -0xff, UPT ;  /* 0xffffff010400788c */ /* 0x000fe4000bf46070 */
[----:B------:R-:W-:Y:S02]  /*17e0*/  USEL UR42, UR43, 0x8, UP0 ;  /* 0x000000082b2a7887 */ /* 0x000fe40008000000 */
[----:B------:R-:W-:Y:S02]  /*17f0*/  USEL UR24, UR34, 0x2, UP1 ;  /* 0x0000000222187887 */ /* 0x000fe40008800000 */
[----:B------:R-:W-:-:S02]  /*1800*/  UIADD3 UR21, UPT, UPT, UR42, -0x1, URZ ;  /* 0xffffffff2a157890 */ /* 0x000fc4000fffe0ff */
[----:B------:R-:W-:Y:S02]  /*1810*/  UIADD3 UR29, UPT, UPT, UR7, 0x4400, UR28 ;  /* 0x00004400071d7890 */ /* 0x000fe4000fffe01c */
[----:B------:R-:W-:Y:S02]  /*1820*/  UIADD3 UR44, UPT, UPT, UR43, -UR42, URZ ;  /* 0x8000002a2b2c7290 */ /* 0x000fe4000fffe0ff */
[----:B------:R-:W-:Y:S01]  /*1830*/  @UP2 UIADD3 UR21, UPT, UPT, UR42, URZ, URZ ;  /* 0x000000ff2a152290 */ /* 0x000fe2000fffe0ff */
[----:B------:R-:W-:-:S03]  /*1840*/  UMOV UR5, URZ ;  /* 0x000000ff00057c82 */ /* 0x000fc60008000000 */
[----:B-123--:R-:W-:-:S12]  /*1850*/  UIADD3 UR21, UPT, UPT, UR21, 0x1, URZ ;  /* 0x0000000115157890 */ /* 0x00efd8000fffe0ff */
.L_x_43:
[----:B------:R-:W-:-:S09]  /*1860*/  UISETP.NE.AND UP0, UPT, UR61, URZ, UPT ;  /* 0x000000ff3d00728c */ /* 0x000fd2000bf05270 */
[----:B------:R-:W-:Y:S05]  /*1870*/  BRA.U UP0, `(.L_x_24) ;  /* 0x0000000100287547 */ /* 0x000fea000b800000 */
[----:B------:R-:W-:Y:S02]  /*1880*/  LEA R0, R9, UR7, 0x3 ;  /* 0x0000000709007c11 */ /* 0x000fe4000f8e18ff */
[----:B------:R-:W-:-:S04]  /*1890*/  SHF.L.U32 R2, R8, 0x1f, RZ ;  /* 0x0000001f08027819 */ /* 0x000fc800000006ff */
[----:B------:R-:W1:Y:S02]  /*18a0*/  SYNCS.PHASECHK.TRANS64.TRYWAIT P0, [R0+URZ+0x110], R2 ;  /* 0x00011002000075a7 */ /* 0x000e6400080011ff */
[----:B-1----:R-:W-:Y:S05]  /*18b0*/  @!P0 BRA `(.L_x_25) ;  /* 0x00000058005c8947 */ /* 0x002fea0003800000 */
.L_x_107:
[----:B------:R-:W-:Y:S01]  /*18c0*/  VIADD R9, R9, 0x1 ;  /* 0x0000000109097836 */ /* 0x000fe20000000000 */
[----:B------:R1:W-:Y:S04]  /*18d0*/  SYNCS.ARRIVE.TRANS64.A1T0 RZ, [R0+URZ+0x100], RZ ;  /* 0x000100ff00ff79a7 */ /* 0x0003e800081000ff */
[----:B------:R-:W-:-:S04]  /*18e0*/  ISETP.NE.AND P0, PT, R9, 0x2, PT ;  /* 0x000000020900780c */ /* 0x000fc80003f05270 */
[----:B------:R-:W-:Y:S02]  /*18f0*/  SEL R9, R9, RZ, P0 ;  /* 0x000000ff09097207 */ /* 0x000fe40000000000 */
[----:B-1----:R-:W-:-:S04]  /*1900*/  SEL R0, RZ, 0x1, P0 ;  /* 0x00000001ff007807 */ /* 0x002fc80000000000 */
[----:B------:R-:W-:-:S07]  /*1910*/  LOP3.LUT R8, R8, R0, RZ, 0x3c, !PT ;  /* 0x0000000008087212 */ /* 0x000fce00078e3cff */
.L_x_24:
[----:B------:R-:W-:Y:S01]  /*1920*/  ULEA UR4, UR5, UR7, 0x3 ;  /* 0x0000000705047291 */ /* 0x000fe2000f8e18ff */
[----:B------:R-:W-:Y:S01]  /*1930*/  SHF.L.U32 R0, R12, 0x1f, RZ ;  /* 0x0000001f0c007819 */ /* 0x000fe200000006ff */
[----:B------:R-:W-:Y:S02]  /*1940*/  UISETP.GE.U32.AND UP0, UPT, UR48, 0xff, UPT ;  /* 0x000000ff3000788c */ /* 0x000fe4000bf06070 */
[----:B------:R-:W-:Y:S02]  /*1950*/  USHF.L.U32 UR11, UR45, 0x6, URZ ;  /* 0x000000062d0b7899 */ /* 0x000fe400080006ff */
[----:B------:R-:W-:Y:S01]  /*1960*/  ULEA UR35, UR46, UR47, 0x7 ;  /* 0x0000002f2e237291 */ /* 0x000fe2000f8e38ff */
[----:B------:R-:W-:Y:S02]  /*1970*/  UMOV UR13, URZ ;  /* 0x000000ff000d7c82 */ /* 0x000fe40008000000 */
[----:B------:R1:W2:Y:S02]  /*1980*/  SYNCS.PHASECHK.TRANS64.TRYWAIT P0, [UR4+0x40], R0 ;  /* 0x00004000ff0075a7 */ /* 0x0002a40008001104 */
[----:B------:R-:W-:Y:S07]  /*1990*/  BRA.U !UP0, `(.L_x_26) ;  /* 0x0000000108bc7547 */ /* 0x000fee000b800000 */
[----:B------:R-:W-:Y:S01]  /*19a0*/  UMOV UR6, URZ ;  /* 0x000000ff00067c82 */ /* 0x000fe20008000000 */
[----:B------:R-:W-:-:S05]  /*19b0*/  UMOV UR4, UR5 ;  /* 0x0000000500047c82 */ /* 0x000fca0008000000 */
.L_x_32:
[----:B------:R-:W-:Y:S01]  /*19c0*/  ULEA UR33, UR4, UR7, 0x3 ;  /* 0x0000000704217291 */ /* 0x000fe2000f8e18ff */
[----:B--2---:R-:W-:Y:S01]  /*19d0*/  @!P3 MOV R2, 0x6000 ;  /* 0x000060000002b802 */ /* 0x004fe20000000f00 */
[----:B--2-4-:R-:W-:Y:S10]  /*19e0*/  @P0 BRA `(.L_x_27) ;  /* 0x00000000000c0947 */ /* 0x014ff40003800000 */
[----:B------:R-:W-:-:S04]  /*19f0*/  SHF.L.U32 R3, R12, 0x1f, RZ ;  /* 0x0000001f0c037819 */ /* 0x000fc800000006ff */
[----:B------:R-:W2:Y:S02]  /*1a00*/  SYNCS.PHASECHK.TRANS64.TRYWAIT P0, [UR33+0x40], R3 ;  /* 0x00004003ff0075a7 */ /* 0x000ea40008001121 */
[----:B--2---:R-:W-:Y:S05]  /*1a10*/  @!P0 BRA `(.L_x_28) ;  /* 0x0000005800188947 */ /* 0x004fea0003800000 */
.L_x_27:
[----:B------:R2:W-:Y:S01]  /*1a20*/  @!P3 SYNCS.ARRIVE.TRANS64 RZ, [UR33], R2 ;  /* 0x00000002ffffb9a7 */ /* 0x0005e20008000021 */
[----:B------:R-:W-:-:S04]  /*1a30*/  ULOP3.LUT UR5, UR24, 0x2, URZ, 0xfc, !UPT ;  /* 0x0000000218057892 */ /* 0x000fc8000f8efcff */
[----:B------:R-:W-:-:S09]  /*1a40*/  UISETP.NE.AND UP0, UPT, UR5, 0x2, UPT ;  /* 0x000000020500788c */ /* 0x000fd2000bf05270 */
[----:B------:R-:W-:Y:S05]  /*1a50*/  BRA.U UP0, `(.L_x_29) ;  /* 0x0000000100047547 */ /* 0x000fea000b800000 */
[----:B------:R-:W-:Y:S05]  /*1a60*/  BPT.TRAP 0x1 ;  /* 0x000000040000795c */ /* 0x000fea0000300000 */
.L_x_29:
[----:B------:R-:W-:Y:S04]  /*1a70*/  BSSY.RECONVERGENT B0, `(.L_x_30) ;  /* 0x0000003000007945 */ /* 0x000fe80003800200 */
[----:B------:R-:W-:Y:S05]  /*1a80*/  @P2 BRA `(.L_x_31) ;  /* 0x0000000000042947 */ /* 0x000fea0003800000 */
[----:B------:R-:W-:Y:S05]  /*1a90*/  BPT.TRAP 0x1 ;  /* 0x000000040000795c */ /* 0x000fea0000300000 */
.L_x_31:
[----:B------:R-:W-:Y:S05]  /*1aa0*/  BSYNC.RECONVERGENT B0 ;  /* 0x0000000000007941 */ /* 0x000fea0003800200 */
.L_x_30:
[----:B------:R-:W-:Y:S02]  /*1ab0*/  UIADD3 UR5, UPT, UPT, UR4, 0x1, URZ ;  /* 0x0000000104057890 */ /* 0x000fe4000fffe0ff */
[----:B------:R-:W-:Y:S02]  /*1ac0*/  ULEA UR32, UR4, UR28, 0xe ;  /* 0x0000001c04207291 */ /* 0x000fe4000f8e70ff */
[----:B------:R-:W-:Y:S02]  /*1ad0*/  UISETP.NE.AND UP0, UPT, UR5, 0x8, UPT ;  /* 0x000000080500788c */ /* 0x000fe4000bf05270 */
[----:B------:R-:W-:Y:S02]  /*1ae0*/  UIADD3 UR16, UP1, UPT, UR26, 0x80, URZ ;  /* 0x000000801a107890 */ /* 0x000fe4000ff3e0ff */
[----:B------:R-:W-:Y:S02]  /*1af0*/  USEL UR9, URZ, 0x1, UP0 ;  /* 0x00000001ff097887 */ /* 0x000fe40008000000 */
[----:B------:R-:W-:-:S02]  /*1b00*/  USEL UR5, UR5, URZ, UP0 ;  /* 0x000000ff05057287 */ /* 0x000fc40008000000 */
[----:B------:R-:W-:Y:S02]  /*1b10*/  UIADD3 UR14, UP0, UPT, UR26, 0x180, URZ ;  /* 0x000001801a0e7890 */ /* 0x000fe4000ff1e0ff */
[----:B------:R-:W-:Y:S01]  /*1b20*/  ULEA UR8, UR5, UR7, 0x3 ;  /* 0x0000000705087291 */ /* 0x000fe2000f8e18ff */
[----:B------:R-:W-:Y:S01]  /*1b30*/  LOP3.LUT R12, R12, UR9, RZ, 0x3c, !PT ;  /* 0x000000090c0c7c12 */ /* 0x000fe2000f8e3cff */
[----:B------:R-:W-:Y:S02]  /*1b40*/  USHF.L.U32 UR34, UR6, 0x7, URZ ;  /* 0x0000000706227899 */ /* 0x000fe400080006ff */
[----:B------:R-:W-:Y:S01]  /*1b50*/  UIADD3.X UR17, UPT, UPT, URZ, UR27, URZ, UP1, !UPT ;  /* 0x0000001bff117290 */ /* 0x000fe20008ffe4ff */
[----:B-1----:R-:W-:Y:S01]  /*1b60*/  SHF.L.U32 R0, R12, 0x1f, RZ ;  /* 0x0000001f0c007819 */ /* 0x002fe200000006ff */
[----:B------:R-:W-:Y:S02]  /*1b70*/  UIADD3 UR32, UPT, UPT, UR7, 0x4400, UR32 ;  /* 0x0000440007207890 */ /* 0x000fe4000fffe020 */
[----:B------:R-:W-:Y:S01]  /*1b80*/  UIADD3.X UR15, UPT, UPT, URZ, UR27, URZ, UP0, !UPT ;  /* 0x0000001bff0f7290 */ /* 0x000fe200087fe4ff */
[----:B------:R3:W4:Y:S01]  /*1b90*/  SYNCS.PHASECHK.TRANS64.TRYWAIT P0, [UR8+0x40], R0 ;  /* 0x00004000ff0075a7 */ /* 0x0007220008001108 */
[----:B------:R-:W-:Y:S01]  /*1ba0*/  ULEA UR8, UR4, UR7, 0xd ;  /* 0x0000000704087291 */ /* 0x000fe2000f8e68ff */
[----:B------:R-:W-:Y:S01]  /*1bb0*/  UMOV UR13, 0x30000 ;  /* 0x00030000000d7882 */ /* 0x000fe20000000000 */
[----:B------:R-:W-:-:S02]  /*1bc0*/  UMOV UR18, 0x0 ;  /* 0x0000000000127882 */ /* 0x000fc40000000000 */
[----:B------:R-:W-:Y:S01]  /*1bd0*/  UIADD3 UR8, UPT, UPT, UR8, 0x24400, URZ ;  /* 0x0002440008087890 */ /* 0x000fe2000fffe0ff */
[----:B------:R-:W-:Y:S01]  /*1be0*/  UMOV UR19, 0x10000000 ;  /* 0x1000000000137882 */ /* 0x000fe20000000000 */
[----:B------:R-:W-:Y:S01]  /*1bf0*/  UMOV UR12, UR36 ;  /* 0x00000024000c7c82 */ /* 0x000fe20008000000 */
[----:B------:R-:W-:Y:S01]  /*1c00*/  UMOV UR9, UR33 ;  /* 0x0000002100097c82 */ /* 0x000fe20008000000 */
[----:B------:R-:W-:Y:S01]  /*1c10*/  UMOV UR10, UR34 ;  /* 0x00000022000a7c82 */ /* 0x000fe20008000000 */
[----:B------:R1:W-:Y:S01]  /*1c20*/  UTMALDG.3D.MULTICAST [UR32], [UR16], UR13, desc[UR18] ;  /* 0x00001220100073b4 */ /* 0x0003e2000801180d */
[----:B------:R-:W-:Y:S01]  /*1c30*/  UIADD3 UR6, UPT, UPT, UR6, 0x1, URZ ;  /* 0x0000000106067890 */ /* 0x000fe2000fffe0ff */
[----:B------:R-:W-:-:S03]  /*1c40*/  UMOV UR4, UR5 ;  /* 0x0000000500047c82 */ /* 0x000fc60008000000 */
[----:B------:R-:W-:Y:S01]  /*1c50*/  UISETP.NE.AND UP0, UPT, UR6, UR21, UPT ;  /* 0x000000150600728c */ /* 0x000fe2000bf05270 */
[----:B------:R3:W-:Y:S01]  /*1c60*/  UTMALDG.3D [UR8], [UR14], desc[UR18] ;  /* 0x000012080e0075b4 */ /* 0x0007e20008011000 */
[----:B-1----:R-:W-:-:S07]  /*1c70*/  UMOV UR13, UR21 ;  /* 0x00000015000d7c82 */ /* 0x002fce0008000000 */
[----:B---3--:R-:W-:Y:S05]  /*1c80*/  BRA.U UP0, `(.L_x_32) ;  /* 0xfffffffd004c7547 */ /* 0x008fea000b83ffff */
.L_x_26:
[----:B------:R-:W-:Y:S01]  /*1c90*/  ULEA UR4, UR5, UR7, 0x3 ;  /* 0x0000000705047291 */ /* 0x000fe2000f8e18ff */
[----:B-1----:R-:W-:Y:S01]  /*1ca0*/  SHF.L.U32 R0, R12, 0x1f, RZ ;  /* 0x0000001f0c007819 */ /* 0x002fe200000006ff */
[----:B------:R-:W-:Y:S01]  /*1cb0*/  @!P1 SYNCS.ARRIVE.TRANS64.A1T0 RZ, [UR7+0x98], RZ ;  /* 0x000098ffffff99a7 */ /* 0x000fe20008100007 */
[----:B------:R-:W-:-:S06]  /*1cc0*/  UISETP.GT.AND UP0, UPT, UR43, UR42, UPT ;  /* 0x0000002a2b00728c */ /* 0x000fcc000bf04270 */
[----:B--2-4-:R1:W2:Y:S03]  /*1cd0*/  SYNCS.PHASECHK.TRANS64.TRYWAIT P0, [UR4+0x40], R0 ;  /* 0x00004000ff0075a7 */ /* 0x0142a60008001104 */
[----:B------:R-:W-:Y:S05]  /*1ce0*/  BRA.U !UP0, `(.L_x_33) ;  /* 0x0000000108bc7547 */ /* 0x000fea000b800000 */
[----:B------:R-:W-:Y:S01]  /*1cf0*/  UIADD3 UR25, UPT, UPT, UR44, UR13, URZ ;  /* 0x0000000d2c197290 */ /* 0x000fe2000fffe0ff */
[----:B------:R-:W-:-:S11]  /*1d00*/  UMOV UR4, UR5 ;  /* 0x0000000500047c82 */ /* 0x000fd60008000000 */
.L_x_39:
[----:B------:R-:W-:Y:S01]  /*1d10*/  ULEA UR17, UR4, UR7, 0x3 ;  /* 0x0000000704117291 */ /* 0x000fe2000f8e18ff */
[----:B--2---:R-:W-:Y:S01]  /*1d20*/  @!P3 MOV R2, 0x6000 ;  /* 0x000060000002b802 */ /* 0x004fe20000000f00 */
[----:B--2-4-:R-:W-:Y:S10]  /*1d30*/  @P0 BRA `(.L_x_34) ;  /* 0x00000000000c0947 */ /* 0x014ff40003800000 */
[----:B------:R-:W-:-:S04]  /*1d40*/  SHF.L.U32 R3, R12, 0x1f, RZ ;  /* 0x0000001f0c037819 */ /* 0x000fc800000006ff */
[----:B------:R-:W2:Y:S02]  /*1d50*/  SYNCS.PHASECHK.TRANS64.TRYWAIT P0, [UR17+0x40], R3 ;  /* 0x00004003ff0075a7 */ /* 0x000ea40008001111 */
[----:B--2---:R-:W-:Y:S05]  /*1d60*/  @!P0 BRA `(.L_x_35) ;  /* 0x00000054005c8947 */ /* 0x004fea0003800000 */
.L_x_34:
[----:B------:R2:W-:Y:S01]  /*1d70*/  @!P3 SYNCS.ARRIVE.TRANS64 RZ, [UR17], R2 ;  /* 0x00000002ffffb9a7 */ /* 0x0005e20008000011 */
[----:B------:R-:W-:-:S04]  /*1d80*/  ULOP3.LUT UR5, UR24, 0x2, URZ, 0xfc, !UPT ;  /* 0x0000000218057892 */ /* 0x000fc8000f8efcff */
[----:B------:R-:W-:-:S09]  /*1d90*/  UISETP.NE.AND UP0, UPT, UR5, 0x2, UPT ;  /* 0x000000020500788c */ /* 0x000fd2000bf05270 */
[----:B------:R-:W-:Y:S05]  /*1da0*/  BRA.U UP0, `(.L_x_36) ;  /* 0x0000000100047547 */ /* 0x000fea000b800000 */
[----:B------:R-:W-:Y:S05]  /*1db0*/  BPT.TRAP 0x1 ;  /* 0x000000040000795c */ /* 0x000fea0000300000 */
.L_x_36:
[----:B------:R-:W-:Y:S04]  /*1dc0*/  BSSY.RECONVERGENT B0, `(.L_x_37) ;  /* 0x0000003000007945 */ /* 0x000fe80003800200 */
[----:B------:R-:W-:Y:S05]  /*1dd0*/  @P2 BRA `(.L_x_38) ;  /* 0x0000000000042947 */ /* 0x000fea0003800000 */
[----:B------:R-:W-:Y:S05]  /*1de0*/  BPT.TRAP 0x1 ;  /* 0x000000040000795c */ /* 0x000fea0000300000 */
.L_x_38:
[----:B------:R-:W-:Y:S05]  /*1df0*/  BSYNC.RECONVERGENT B0 ;  /* 0x0000000000007941 */ /* 0x000fea0003800200 */
.L_x_37:
[----:B------:R-:W-:Y:S02]  /*1e00*/  UIADD3 UR5, UPT, UPT, UR4, 0x1, URZ ;  /* 0x0000000104057890 */ /* 0x000fe4000fffe0ff */
[----:B------:R-:W-:Y:S02]  /*1e10*/  UIADD3 UR14, UP1, UPT, UR26, 0x80, URZ ;  /* 0x000000801a0e7890 */ /* 0x000fe4000ff3e0ff */
[----:B------:R-:W-:Y:S02]  /*1e20*/  UISETP.NE.AND UP0, UPT, UR5, 0x8, UPT ;  /* 0x000000080500788c */ /* 0x000fe4000bf05270 */
[----:B------:R-:W-:Y:S02]  /*1e30*/  USHF.L.U32 UR18, UR13, 0x7, URZ ;  /* 0x000000070d127899 */ /* 0x000fe400080006ff */
[----:B------:R-:W-:Y:S02]  /*1e40*/  USEL UR8, URZ, 0x1, UP0 ;  /* 0x00000001ff087887 */ /* 0x000fe40008000000 */
[----:B------:R-:W-:-:S02]  /*1e50*/  USEL UR5, UR5, URZ, UP0 ;  /* 0x000000ff05057287 */ /* 0x000fc40008000000 */
[----:B------:R-:W-:Y:S02]  /*1e60*/  UIADD3 UR22, UP0, UPT, UR26, 0x180, URZ ;  /* 0x000001801a167890 */ /* 0x000fe4000ff1e0ff */
[----:B------:R-:W-:Y:S01]  /*1e70*/  LOP3.LUT R12, R12, UR8, RZ, 0x3c, !PT ;  /* 0x000000080c0c7c12 */ /* 0x000fe2000f8e3cff */
[----:B------:R-:W-:Y:S02]  /*1e80*/  ULEA UR6, UR5, UR7, 0x3 ;  /* 0x0000000705067291 */ /* 0x000fe4000f8e18ff */
[----:B------:R-:W-:Y:S01]  /*1e90*/  ULEA UR8, UR4, UR7, 0xd ;  /* 0x0000000704087291 */ /* 0x000fe2000f8e68ff */
[----:B-1----:R-:W-:Y:S01]  /*1ea0*/  SHF.L.U32 R0, R12, 0x1f, RZ ;  /* 0x0000001f0c007819 */ /* 0x002fe200000006ff */
[----:B------:R-:W-:Y:S02]  /*1eb0*/  ULEA UR16, UR4, UR29, 0xe ;  /* 0x0000001d04107291 */ /* 0x000fe4000f8e70ff */
[----:B------:R-:W-:Y:S02]  /*1ec0*/  UIADD3.X UR15, UPT, UPT, URZ, UR27, URZ, UP1, !UPT ;  /* 0x0000001bff0f7290 */ /* 0x000fe40008ffe4ff */
[----:B------:R-:W-:Y:S01]  /*1ed0*/  UIADD3 UR8, UPT, UPT, UR8, 0x24400, URZ ;  /* 0x0002440008087890 */ /* 0x000fe2000fffe0ff */
[----:B------:R3:W4:Y:S01]  /*1ee0*/  SYNCS.PHASECHK.TRANS64.TRYWAIT P0, [UR6+0x40], R0 ;  /* 0x00004000ff0075a7 */ /* 0x0007220008001106 */
[----:B------:R-:W-:Y:S01]  /*1ef0*/  UIADD3.X UR23, UPT, UPT, URZ, UR27, URZ, UP0, !UPT ;  /* 0x0000001bff177290 */ /* 0x000fe200087fe4ff */
[----:B------:R-:W-:Y:S01]  /*1f00*/  UMOV UR6, 0x30000 ;  /* 0x0003000000067882 */ /* 0x000fe20000000000 */
[----:B------:R-:W-:Y:S01]  /*1f10*/  UMOV UR30, 0x0 ;  /* 0x00000000001e7882 */ /* 0x000fe20000000000 */
[----:B------:R-:W-:Y:S01]  /*1f20*/  UMOV UR31, 0x10000000 ;  /* 0x10000000001f7882 */ /* 0x000fe20000000000 */
[----:B------:R-:W-:Y:S01]  /*1f30*/  UMOV UR19, UR35 ;  /* 0x0000002300137c82 */ /* 0x000fe20008000000 */
[----:B------:R-:W-:Y:S01]  /*1f40*/  UMOV UR20, UR36 ;  /* 0x0000002400147c82 */ /* 0x000fe20008000000 */
[----:B------:R-:W-:Y:S01]  /*1f50*/  UMOV UR12, UR36 ;  /* 0x00000024000c7c82 */ /* 0x000fe20008000000 */
[----:B------:R-:W-:Y:S01]  /*1f60*/  UMOV UR9, UR17 ;  /* 0x0000001100097c82 */ /* 0x000fe20008000000 */
[----:B------:R-:W-:Y:S01]  /*1f70*/  UMOV UR10, UR18 ;  /* 0x00000012000a7c82 */ /* 0x000fe20008000000 */
[----:B------:R3:W-:Y:S01]  /*1f80*/  UTMALDG.3D.MULTICAST [UR16], [UR14], UR6, desc[UR30] ;  /* 0x00001e100e0073b4 */ /* 0x0007e20008011806 */
[----:B------:R-:W-:Y:S01]  /*1f90*/  UIADD3 UR13, UPT, UPT, UR13, 0x1, URZ ;  /* 0x000000010d0d7890 */ /* 0x000fe2000fffe0ff */
[----:B------:R-:W-:-:S03]  /*1fa0*/  UMOV UR4, UR5 ;  /* 0x0000000500047c82 */ /* 0x000fc60008000000 */
[----:B------:R-:W-:Y:S01]  /*1fb0*/  UISETP.NE.AND UP0, UPT, UR13, UR25, UPT ;  /* 0x000000190d00728c */ /* 0x000fe2000bf05270 */
[----:B------:R3:W-:Y:S08]  /*1fc0*/  UTMALDG.3D [UR8], [UR22], desc[UR30] ;  /* 0x00001e08160075b4 */ /* 0x0007f00008011000 */
[----:B---3--:R-:W-:Y:S05]  /*1fd0*/  BRA.U UP0, `(.L_x_39) ;  /* 0xfffffffd004c7547 */ /* 0x008fea000b83ffff */
.L_x_33:
[C---:B------:R-:W-:Y:S01]  /*1fe0*/  LEA R3, R11.reuse, UR7, 0x3 ;  /* 0x000000070b037c11 */ /* 0x040fe2000f8e18ff */
[----:B------:R-:W-:Y:S01]  /*1ff0*/  NOP ;  /* 0x0000000000007918 */ /* 0x000fe20000000000 */
[----:B-1----:R-:W-:Y:S02]  /*2000*/  SHF.L.U32 R0, R10, 0x1f, RZ ;  /* 0x0000001f0a007819 */ /* 0x002fe400000006ff */
[----:B------:R-:W-:Y:S02]  /*2010*/  LEA R4, R11, UR7, 0x4 ;  /* 0x000000070b047c11 */ /* 0x000fe4000f8e20ff */
[----:B--2-4-:R-:W1:Y:S02]  /*2020*/  SYNCS.PHASECHK.TRANS64.TRYWAIT P0, [R3+URZ+0xa0], R0 ;  /* 0x0000a000030075a7 */ /* 0x014e6400080011ff */
[----:B-1----:R-:W-:Y:S05]  /*2030*/  @!P0 BRA `(.L_x_40) ;  /* 0x0000005000c08947 */ /* 0x002fea0003800000 */
.L_x_110:
[----:B------:R-:W2:Y:S01]  /*2040*/  LDS.128 R4, [R4+0x130] ;  /* 0x0001300004047984 */ /* 0x000ea20000000c00 */
[----:B------:R-:W-:Y:S01]  /*2050*/  UISETP.GE.AND UP0, UPT, UR40, 0x1, UPT ;  /* 0x000000012800788c */ /* 0x000fe2000bf06270 */
[----:B------:R-:W-:Y:S01]  /*2060*/  @!PT LDS RZ, [RZ] ;  /* 0x00000000fffff984 */ /* 0x000fe20000000800 */
[----:B------:R-:W-:Y:S01]  /*2070*/  @!PT LDS RZ, [RZ] ;  /* 0x00000000fffff984 */ /* 0x000fe20000000800 */
[----:B------:R-:W-:Y:S01]  /*2080*/  @!PT LDS RZ, [RZ] ;  /* 0x00000000fffff984 */ /* 0x000fe20000000800 */
[----:B------:R-:W-:Y:S01]  /*2090*/  @!PT LDS RZ, [RZ] ;  /* 0x00000000fffff984 */ /* 0x000fe20000000800 */
[----:B------:R3:W-:Y:S06]  /*20a0*/  MEMBAR.ALL.CTA ;  /* 0x0000000000007992 */ /* 0x0007ec0000008000 */
[----:B---3--:R-:W3:Y:S01]  /*20b0*/  FENCE.VIEW.ASYNC.S ;  /* 0x00000000000073c6 */ /* 0x008ee20000000000 */
[----:B--2---:R-:W-:-:S13]  /*20c0*/  LOP3.LUT P0, RZ, R6, 0x1, RZ, 0xc0, !PT ;  /* 0x0000000106ff7812 */ /* 0x004fda000780c0ff */
[----:B---3--:R-:W-:Y:S01]  /*20d0*/  VOTEU.ANY UP1, P0 ;  /* 0x0000000000ff7886 */ /* 0x008fe20000020100 */
[----:B------:R-:W-:-:S13]  /*20e0*/  PLOP3.LUT P0, PT, PT, PT, UP1, 0x80, 0x8 ;  /* 0x000000000008781c */ /* 0x000fda0003f0f018 */
[----:B-1----:R-:W-:Y:S02]  /*20f0*/  @P0 LOP3.LUT R0, R5, 0xffff, RZ, 0xc0, !PT ;  /* 0x0000ffff05000812 */ /* 0x002fe400078ec0ff */
[----:B------:R-:W-:Y:S02]  /*2100*/  @P0 MOV R2, R4 ;  /* 0x0000000400020202 */ /* 0x000fe40000000f00 */
[----:B------:R-:W-:Y:S01]  /*2110*/  @P0 R2UR UR6, R0 ;  /* 0x00000000000602ca */ /* 0x000fe200000e0000 */
[----:B------:R-:W-:Y:S01]  /*2120*/  VIADD R0, R3, 0xb0 ;  /* 0x000000b003007836 */ /* 0x000fe20000000000 */
[----:B------:R-:W-:Y:S02]  /*2130*/  @P0 SHF.R.U32.HI R4, RZ, 0x10, R5 ;  /* 0x00000010ff040819 */ /* 0x000fe40000011605 */
[----:B------:R-:W-:Y:S02]  /*2140*/  @P0 R2UR UR8, R2 ;  /* 0x00000000020802ca */ /* 0x000fe400000e0000 */
[----:B------:R-:W-:-:S02]  /*2150*/  PRMT R0, RZ, 0x654, R0 ;  /* 0x00000654ff007816 */ /* 0x000fc40000000000 */
[----:B------:R-:W-:Y:S02]  /*2160*/  @P0 R2UR UR4, R4 ;  /* 0x00000000040402ca */ /* 0x000fe400000e0000 */
[----:B------:R1:W-:Y:S03]  /*2170*/  SYNCS.ARRIVE.TRANS64.RED.A1T0 RZ, [R0+URZ], RZ ;  /* 0x000000ff00ff79a7 */ /* 0x0003e600081004ff */
[----:B------:R-:W-:-:S04]  /*2180*/  @UP1 UMOV UR37, UR6 ;  /* 0x0000000600251c82 */ /* 0x000fc80008000000 */
[----:B------:R-:W-:-:S04]  /*2190*/  @UP1 UMOV UR38, UR8 ;  /* 0x0000000800261c82 */ /* 0x000fc80008000000 */
[----:B------:R-:W-:Y:S01]  /*21a0*/  @UP1 UMOV UR36, UR4 ;  /* 0x0000000400241c82 */ /* 0x000fe20008000000 */
[----:B------:R-:W-:Y:S05]  /*21b0*/  BRA.U !UP0, `(.L_x_41) ;  /* 0x0000000108d47547 */ /* 0x000fea000b800000 */
[----:B------:R-:W2:Y:S01]  /*21c0*/  LDCU.128 UR12, c[0x0][0xb10] ;  /* 0x00016200ff0c77ac */ /* 0x000ea20008000c00 */
[----:B------:R-:W3:Y:S01]  /*21d0*/  LDCU UR25, c[0x0][0xb20] ;  /* 0x00016400ff1977ac */ /* 0x000ee20008000800 */
[----:B------:R-:W4:Y:S01]  /*21e0*/  LDCU UR20, c[0x0][0xb0c] ;  /* 0x00016180ff1477ac */ /* 0x000f220008000800 */
[----:B------:R-:W1:Y:S01]  /*21f0*/  LDCU.64 UR10, c[0x0][0xb28] ;  /* 0x00016500ff0a77ac */ /* 0x000e620008000a00 */
[----:B------:R-:W-:Y:S02]  /*2200*/  UISETP.NE.AND UP3, UPT, UR40, 0x1, UPT ;  /* 0x000000012800788c */ /* 0x000fe4000bf65270 */
[----:B--2---:R-:W-:Y:S02]  /*2210*/  UIMAD.WIDE.U32 UR16, UR39, UR15, URZ ;  /* 0x0000000f271072a5 */ /* 0x004fe4000f8e00ff */
[----:B------:R-:W-:Y:S02]  /*2220*/  UIMAD.WIDE.U32 UR8, UR41, UR12, URZ ;  /* 0x0000000c290872a5 */ /* 0x000fe4000f8e00ff */
[----:B------:R-:W-:-:S02]  /*2230*/  UISETP.NE.AND UP0, UPT, UR14, 0x1, UPT ;  /* 0x000000010e00788c */ /* 0x000fc4000bf05270 */
[----:B------:R-:W-:Y:S01]  /*2240*/  UIMAD.WIDE.U32 UR22, UR37, UR15, URZ ;  /* 0x0000000f251672a5 */ /* 0x000fe2000f8e00ff */
[----:B------:R-:W-:Y:S02]  /*2250*/  UMOV UR16, UR17 ;  /* 0x0000001100107c82 */ /* 0x000fe40008000000 */
[----:B------:R-:W-:Y:S01]  /*2260*/  UMOV UR8, UR9 ;  /* 0x0000000900087c82 */ /* 0x000fe20008000000 */
[----:B---3--:R-:W-:Y:S02]  /*2270*/  USHF.R.U32.HI UR16, URZ, UR25, UR16 ;  /* 0x00000019ff107299 */ /* 0x008fe40008011610 */
[----:B----4-:R-:W-:Y:S02]  /*2280*/  UISETP.NE.AND UP2, UPT, UR20, 0x1, UPT ;  /* 0x000000011400788c */ /* 0x010fe4000bf45270 */
[----:B------:R-:W-:Y:S02]  /*2290*/  USHF.R.U32.HI UR8, URZ, UR13, UR8 ;  /* 0x0000000dff087299 */ /* 0x000fe40008011608 */
[----:B------:R-:W-:-:S02]  /*22a0*/  USEL UR6, UR39, UR16, !UP0 ;  /* 0x0000001027067287 */ /* 0x000fc4000c000000 */
[----:B------:R-:W-:Y:S02]  /*22b0*/  USEL UR8, UR41, UR8, !UP2 ;  /* 0x0000000829087287 */ /* 0x000fe4000d000000 */
[----:B-1----:R-:W-:Y:S01]  /*22c0*/  UIMAD.WIDE.U32 UR16, UR6, UR10, URZ ;  /* 0x0000000a061072a5 */ /* 0x002fe2000f8e00ff */
[----:B------:R-:W-:Y:S01]  /*22d0*/  UMOV UR4, UR23 ;  /* 0x0000001700047c82 */ /* 0x000fe20008000000 */
[----:B------:R-:W-:Y:S02]  /*22e0*/  UIMAD.WIDE.U32 UR18, UR38, UR12, URZ ;  /* 0x0000000c261272a5 */ /* 0x000fe4000f8e00ff */
[----:B------:R-:W-:-:S03]  /*22f0*/  UIMAD.WIDE.U32 UR22, UR8, UR10, URZ ;  /* 0x0000000a081672a5 */ /* 0x000fc6000f8e00ff */
[----:B------:R-:W-:Y:S01]  /*2300*/  UMOV UR16, UR17 ;  /* 0x0000001100107c82 */ /* 0x000fe20008000000 */
[----:B------:R-:W-:Y:S02]  /*2310*/  USHF.R.U32.HI UR4, URZ, UR25, UR4 ;  /* 0x00000019ff047299 */ /* 0x000fe40008011604 */
[----:B------:R-:W-:Y:S01]  /*2320*/  @UP3 USHF.R.U32.HI UR6, URZ, UR11, UR16 ;  /* 0x0000000bff063299 */ /* 0x000fe20008011610 */
[----:B------:R-:W-:Y:S01]  /*2330*/  UMOV UR18, UR19 ;  /* 0x0000001300127c82 */ /* 0x000fe20008000000 */
[----:B------:R-:W-:Y:S01]  /*2340*/  UMOV UR22, UR23 ;  /* 0x0000001700167c82 */ /* 0x000fe20008000000 */
[----:B------:R-:W-:Y:S02]  /*2350*/  USHF.R.U32.HI UR13, URZ, UR13, UR18 ;  /* 0x0000000dff0d7299 */ /* 0x000fe40008011612 */
[----:B------:R-:W-:Y:S02]  /*2360*/  USEL UR4, UR37, UR4, !UP0 ;  /* 0x0000000425047287 */ /* 0x000fe4000c000000 */
[----:B------:R-:W-:-:S02]  /*2370*/  @UP3 USHF.R.U32.HI UR8, URZ, UR11, UR22 ;  /* 0x0000000bff083299 */ /* 0x000fc40008011616 */
[----:B------:R-:W-:Y:S02]  /*2380*/  UIMAD UR9, UR40, UR6, URZ ;  /* 0x00000006280972a4 */ /* 0x000fe4000f8e02ff */
[----:B------:R-:W-:Y:S02]  /*2390*/  USEL UR6, UR38, UR13, !UP2 ;  /* 0x0000000d26067287 */ /* 0x000fe4000d000000 */
[----:B------:R-:W-:Y:S02]  /*23a0*/  UIMAD UR12, UR40, UR8, URZ ;  /* 0x00000008280c72a4 */ /* 0x000fe4000f8e02ff */
[----:B------:R-:W-:Y:S02]  /*23b0*/  UISETP.GE.AND UP0, UPT, UR4, UR9, UPT ;  /* 0x000000090400728c */ /* 0x000fe4000bf06270 */
[----:B------:R-:W-:Y:S02]  /*23c0*/  UIMAD.WIDE.U32 UR16, UR4, UR10, URZ ;  /* 0x0000000a041072a5 */ /* 0x000fe4000f8e00ff */
[----:B------:R-:W-:-:S02]  /*23d0*/  UISETP.GE.OR UP0, UPT, UR6, UR12, UP0 ;  /* 0x0000000c0600728c */ /* 0x000fc40008706670 */
        /* <DEDUP_REMOVED lines=19> */
.L_x_41:
[----:B------:R-:W2:Y:S02]  /*2510*/  LDCU UR4, c[0x0][0xb30] ;  /* 0x00016600ff0477ac */ /* 0x000ea40008000800 */
[----:B--2---:R-:W-:-:S09]  /*2520*/  UISETP.NE.AND UP0, UPT, UR4, 0x1, UPT ;  /* 0x000000010400788c */ /* 0x004fd2000bf05270 */
[----:B------:R-:W-:Y:S05]  /*2530*/  BRA.U UP0, `(.L_x_42) ;  /* 0x0000000100447547 */ /* 0x000fea000b800000 */
[----:B------:R-:W2:Y:S01]  /*2540*/  LDCU.128 UR12, c[0x0][0xb10] ;  /* 0x00016200ff0c77ac */ /* 0x000ea20008000c00 */
[----:B------:R-:W3:Y:S01]  /*2550*/  LDCU UR16, c[0x0][0xb0c] ;  /* 0x00016180ff1077ac */ /* 0x000ee20008000800 */
[----:B------:R-:W4:Y:S01]  /*2560*/  LDCU UR17, c[0x0][0xb20] ;  /* 0x00016400ff1177ac */ /* 0x000f220008000800 */
[----:B--2---:R-:W-:Y:S02]  /*2570*/  UIMAD.WIDE.U32 UR10, UR38, UR12, URZ ;  /* 0x0000000c260a72a5 */ /* 0x004fe4000f8e00ff */
[----:B------:R-:W-:Y:S02]  /*2580*/  UIMAD.WIDE.U32 UR8, UR37, UR15, URZ ;  /* 0x0000000f250872a5 */ /* 0x000fe4000f8e00ff */
[----:B---3--:R-:W-:Y:S02]  /*2590*/  UISETP.NE.AND UP2, UPT, UR16, 0x1, UPT ;  /* 0x000000011000788c */ /* 0x008fe4000bf45270 */
[----:B------:R-:W-:Y:S01]  /*25a0*/  UISETP.NE.AND UP0, UPT, UR14, 0x1, UPT ;  /* 0x000000010e00788c */ /* 0x000fe2000bf05270 */
[----:B------:R-:W-:-:S02]  /*25b0*/  UMOV UR6, UR11 ;  /* 0x0000000b00067c82 */ /* 0x000fc40008000000 */
[----:B------:R-:W-:Y:S01]  /*25c0*/  UMOV UR4, UR9 ;  /* 0x0000000900047c82 */ /* 0x000fe20008000000 */
[----:B------:R-:W-:Y:S02]  /*25d0*/  USHF.R.U32.HI UR6, URZ, UR13, UR6 ;  /* 0x0000000dff067299 */ /* 0x000fe40008011606 */
[----:B----4-:R-:W-:Y:S02]  /*25e0*/  USHF.R.U32.HI UR4, URZ, UR17, UR4 ;  /* 0x00000011ff047299 */ /* 0x010fe40008011604 */
[----:B------:R-:W-:Y:S02]  /*25f0*/  USEL UR6, UR38, UR6, !UP2 ;  /* 0x0000000626067287 */ /* 0x000fe4000d000000 */
[----:B------:R-:W-:-:S04]  /*2600*/  USEL UR4, UR37, UR4, !UP0 ;  /* 0x0000000425047287 */ /* 0x000fc8000c000000 */
[----:B------:R-:W-:Y:S02]  /*2610*/  UIADD3 UR8, UPT, UPT, UR6, -UR4, URZ ;  /* 0x8000000406087290 */ /* 0x000fe4000fffe0ff */
[----:B------:R-:W-:Y:S02]  /*2620*/  UIADD3 UR4, UPT, UPT, -UR6, UR4, URZ ;  /* 0x0000000406047290 */ /* 0x000fe4000fffe1ff */
[----:B------:R-:W-:Y:S02]  /*2630*/  UIMAD UR37, UR8, UR14, UR37 ;  /* 0x0000000e082572a4 */ /* 0x000fe4000f8e0225 */
[----:B------:R-:W-:-:S12]  /*2640*/  UIMAD UR38, UR4, UR16, UR38 ;  /* 0x00000010042672a4 */ /* 0x000fd8000f8e0226 */
.L_x_42:
[----:B------:R-:W-:Y:S01]  /*2650*/  VIADD R11, R11, 0x1 ;  /* 0x000000010b0b7836 */ /* 0x000fe20000000000 */
[----:B------:R-:W-:Y:S01]  /*2660*/  PLOP3.LUT P1, PT, PT, PT, PT, 0x80, 0x8 ;  /* 0x000000000008781c */ /* 0x000fe20003f2f070 */
[----:B------:R-:W-:Y:S02]  /*2670*/  UIADD3 UR46, UPT, UPT, UR38, UR58, URZ ;  /* 0x0000003a262e7290 */ /* 0x000fe4000fffe0ff */
[----:B------:R-:W-:Y:S01]  /*2680*/  UIADD3 UR45, UPT, UPT, UR37, UR55, URZ ;  /* 0x00000037252d7290 */ /* 0x000fe2000fffe0ff */
[----:B------:R-:W-:-:S04]  /*2690*/  ISETP.NE.AND P0, PT, R11, 0x2, PT ;  /* 0x000000020b00780c */ /* 0x000fc80003f05270 */
[----:B-1----:R-:W-:Y:S02]  /*26a0*/  SEL R0, RZ, 0x1, P0 ;  /* 0x00000001ff007807 */ /* 0x002fe40000000000 */
[----:B------:R-:W-:Y:S02]  /*26b0*/  SEL R11, R11, RZ, P0 ;  /* 0x000000ff0b0b7207 */ /* 0x000fe40000000000 */
[----:B------:R-:W-:Y:S01]  /*26c0*/  LOP3.LUT R10, R10, R0, RZ, 0x3c, !PT ;  /* 0x000000000a0a7212 */ /* 0x000fe200078e3cff */
[----:B------:R-:W-:Y:S06]  /*26d0*/  BRA.U UP1, `(.L_x_43) ;  /* 0xfffffff101607547 */ /* 0x000fec000b83ffff */
[----:B------:R-:W-:Y:S01]  /*26e0*/  UIADD3 UR7, UPT, UPT, UR7, 0x40, URZ ;  /* 0x0000004007077890 */ /* 0x000fe2000fffe0ff */
[----:B------:R-:W-:-:S03]  /*26f0*/  SHF.L.U32 R2, R12, 0x1f, RZ ;  /* 0x0000001f0c027819 */ /* 0x000fc600000006ff */
[----:B------:R-:W-:-:S09]  /*2700*/  ULEA UR4, UR5, UR7, 0x3 ;  /* 0x0000000705047291 */ /* 0x000fd2000f8e18ff */
[----:B------:R-:W1:Y:S02]  /*2710*/  SYNCS.PHASECHK.TRANS64.TRYWAIT P0, [UR4], R2 ;  /* 0x00000002ff0075a7 */ /* 0x000e640008001104 */
[----:B-1----:R-:W-:Y:S05]  /*2720*/  @!P0 BRA `(.L_x_44) ;  /* 0x0000004c00188947 */ /* 0x002fea0003800000 */
.L_x_112:
[----:B------:R-:W-:-:S04]  /*2730*/  UIADD3 UR4, UPT, UPT, UR5, 0x1, URZ ;  /* 0x0000000105047890 */ /* 0x000fc8000fffe0ff */
[----:B------:R-:W-:-:S04]  /*2740*/  UISETP.NE.AND UP0, UPT, UR4, 0x8, UPT ;  /* 0x000000080400788c */ /* 0x000fc8000bf05270 */
[----:B------:R-:W-:Y:S02]  /*2750*/  USEL UR6, URZ, 0x1, UP0 ;  /* 0x00000001ff067887 */ /* 0x000fe40008000000 */
[----:B------:R-:W-:-:S04]  /*2760*/  USEL UR4, UR4, URZ, UP0 ;  /* 0x000000ff04047287 */ /* 0x000fc80008000000 */
[----:B------:R-:W-:Y:S01]  /*2770*/  ULEA UR5, UR4, UR7, 0x3 ;  /* 0x0000000704057291 */ /* 0x000fe2000f8e18ff */
[----:B-1----:R-:W-:-:S04]  /*2780*/  LOP3.LUT R2, R12, UR6, RZ, 0x3c, !PT ;  /* 0x000000060c027c12 */ /* 0x002fc8000f8e3cff */
[----:B------:R-:W-:-:S04]  /*2790*/  SHF.L.U32 R3, R2, 0x1f, RZ ;  /* 0x0000001f02037819 */ /* 0x000fc800000006ff */
[----:B------:R-:W1:Y:S02]  /*27a0*/  SYNCS.PHASECHK.TRANS64.TRYWAIT P0, [UR5], R3 ;  /* 0x00000003ff0075a7 */ /* 0x000e640008001105 */
[----:B-1----:R-:W-:Y:S05]  /*27b0*/  @!P0 BRA `(.L_x_45) ;  /* 0x0000004c000c8947 */ /* 0x002fea0003800000 */
.L_x_114:
[----:B------:R-:W-:-:S04]  /*27c0*/  UIADD3 UR4, UPT, UPT, UR4, 0x1, URZ ;  /* 0x0000000104047890 */ /* 0x000fc8000fffe0ff */
[----:B------:R-:W-:-:S04]  /*27d0*/  UISETP.NE.AND UP0, UPT, UR4, 0x8, UPT ;  /* 0x000000080400788c */ /* 0x000fc8000bf05270 */
[----:B------:R-:W-:Y:S02]  /*27e0*/  USEL UR6, URZ, 0x1, UP0 ;  /* 0x00000001ff067887 */ /* 0x000fe40008000000 */
[----:B------:R-:W-:-:S04]  /*27f0*/  USEL UR4, UR4, URZ, UP0 ;  /* 0x000000ff04047287 */ /* 0x000fc80008000000 */
[----:B------:R-:W-:Y:S01]  /*2800*/  ULEA UR5, UR4, UR7, 0x3 ;  /* 0x0000000704057291 */ /* 0x000fe2000f8e18ff */
[----:B------:R-:W-:-:S04]  /*2810*/  LOP3.LUT R2, R2, UR6, RZ, 0x3c, !PT ;  /* 0x0000000602027c12 */ /* 0x000fc8000f8e3cff */
[----:B-1----:R-:W-:-:S04]  /*2820*/  SHF.L.U32 R3, R2, 0x1f, RZ ;  /* 0x0000001f02037819 */ /* 0x002fc800000006ff */
[----:B------:R-:W1:Y:S02]  /*2830*/  SYNCS.PHASECHK.TRANS64.TRYWAIT P0, [UR5], R3 ;  /* 0x00000003ff0075a7 */ /* 0x000e640008001105 */
[----:B-1----:R-:W-:Y:S05]  /*2840*/  @!P0 BRA `(.L_x_46) ;  /* 0x0000004c00008947 */ /* 0x002fea0003800000 */
.L_x_116:
        /* <DEDUP_REMOVED lines=9> */
.L_x_118:
        /* <DEDUP_REMOVED lines=9> */
.L_x_120:
        /* <DEDUP_REMOVED lines=9> */
.L_x_122:
        /* <DEDUP_REMOVED lines=9> */
.L_x_124:
[----:B------:R-:W-:-:S04]  /*2a90*/  UIADD3 UR4, UPT, UPT, UR4, 0x1, URZ ;  /* 0x0000000104047890 */ /* 0x000fc8000fffe0ff */
[----:B------:R-:W-:-:S04]  /*2aa0*/  UISETP.NE.AND UP0, UPT, UR4, 0x8, UPT ;  /* 0x000000080400788c */ /* 0x000fc8000bf05270 */
[----:B------:R-:W-:Y:S02]  /*2ab0*/  USEL UR5, URZ, 0x1, UP0 ;  /* 0x00000001ff057887 */ /* 0x000fe40008000000 */
[----:B------:R-:W-:-:S04]  /*2ac0*/  USEL UR4, UR4, URZ, UP0 ;  /* 0x000000ff04047287 */ /* 0x000fc80008000000 */
[----:B------:R-:W-:Y:S01]  /*2ad0*/  ULEA UR4, UR4, UR7, 0x3 ;  /* 0x0000000704047291 */ /* 0x000fe2000f8e18ff */
[----:B------:R-:W-:-:S04]  /*2ae0*/  LOP3.LUT R2, R2, UR5, RZ, 0x3c, !PT ;  /* 0x0000000502027c12 */ /* 0x000fc8000f8e3cff */
[----:B------:R-:W-:Y:S01]  /*2af0*/  SHF.L.U32 R2, R2, 0x1f, RZ ;  /* 0x0000001f02027819 */ /* 0x000fe200000006ff */
[----:B-1----:R-:W-:-:S07]  /*2b00*/  IMAD.U32 R0, RZ, RZ, UR4 ;  /* 0x00000004ff007e24 */ /* 0x002fce000f8e00ff */
.L_x_51:
[----:B-1----:R1:W2:Y:S02]  /*2b10*/  SYNCS.PHASECHK.TRANS64.TRYWAIT P0, [R0+URZ], R2 ;  /* 0x00000002000075a7 */ /* 0x0022a400080011ff */
[----:B--2---:R-:W-:Y:S05]  /*2b20*/  @!P0 NANOSLEEP.SYNCS 0x989680 ;  /* 0x009896800000895d */ /* 0x004fea0003900000 */
[----:B------:R-:W2:Y:S02]  /*2b30*/  @!P0 SYNCS.PHASECHK.TRANS64 P0, [R0+URZ], R2 ;  /* 0x00000002000085a7 */ /* 0x000ea400080010ff */
[----:B--2---:R-:W-:Y:S05]  /*2b40*/  @P0 EXIT ;  /* 0x000000000000094d */ /* 0x004fea0003800000 */
[----:B------:R-:W-:Y:S05]  /*2b50*/  BRA `(.L_x_51) ;  /* 0xfffffffc00ec7947 */ /* 0x000fea000383ffff */
.L_x_23:
[----:B------:R-:W-:-:S04]  /*2b60*/  UISETP.NE.AND UP0, UPT, UR61, URZ, UPT ;  /* 0x000000ff3d00728c */ /* 0x000fc8000bf05270 */
[----:B------:R-:W-:-:S09]  /*2b70*/  UISETP.NE.OR UP0, UPT, UR22, 0x1, UP0 ;  /* 0x000000011600788c */ /* 0x000fd20008705670 */
[----:B------:R-:W-:Y:S05]  /*2b80*/  BRA.U UP0, `(.L_x_52) ;  /* 0x0000000500487547 */ /* 0x000fea000b800000 */
[----:B------:R-:W-:Y:S01]  /*2b90*/  ISETP.GE.U32.AND P2, PT, R0, 0x2, PT ;  /* 0x000000020000780c */ /* 0x000fe20003f46070 */
[----:B------:R-:W-:Y:S01]  /*2ba0*/  IMAD.MOV.U32 R12, RZ, RZ, 0x1 ;  /* 0x00000001ff0c7424 */ /* 0x000fe200078e00ff */
[----:B------:R-:W-:Y:S02]  /*2bb0*/  CS2R R10, SRZ ;  /* 0x00000000000a7805 */ /* 0x000fe4000001ff00 */
[----:B------:R-:W-:Y:S01]  /*2bc0*/  CS2R R8, SRZ ;  /* 0x0000000000087805 */ /* 0x000fe2000001ff00 */
[----:B------:R-:W-:Y:S01]  /*2bd0*/  UMOV UR4, 0x400 ;  /* 0x0000040000047882 */ /* 0x000fe20000000000 */
[----:B------:R-:W-:Y:S01]  /*2be0*/  UMOV UR5, URZ ;  /* 0x000000ff00057c82 */ /* 0x000fe20008000000 */
[----:B------:R-:W-:-:S12]  /*2bf0*/  ULEA UR6, UR61, UR4, 0x18 ;  /* 0x000000043d067291 */ /* 0x000fd8000f8ec0ff */
.L_x_56:
[----:B------:R-:W-:Y:S02]  /*2c00*/  LEA R2, R8, UR6, 0x3 ;  /* 0x0000000608027c11 */ /* 0x000fe4000f8e18ff */
[----:B------:R-:W-:-:S03]  /*2c10*/  SHF.L.U32 R4, R9, 0x1f, RZ ;  /* 0x0000001f09047819 */ /* 0x000fc600000006ff */
[----:B------:R-:W-:Y:S01]  /*2c20*/  VIADD R5, R2, 0x110 ;  /* 0x0000011002057836 */ /* 0x000fe20000000000 */
[----:B------:R-:W1:Y:S02]  /*2c30*/  SYNCS.PHASECHK.TRANS64.TRYWAIT P0, [R2+URZ+0x100], R4 ;  /* 0x00010004020075a7 */ /* 0x000e6400080011ff */
[----:B-1----:R-:W-:Y:S05]  /*2c40*/  @!P0 BRA `(.L_x_53) ;  /* 0x0000004800788947 */ /* 0x002fea0003800000 */
.L_x_125:
[----:B------:R-:W-:Y:S01]  /*2c50*/  ULEA UR4, UR5, UR6, 0x3 ;  /* 0x0000000605047291 */ /* 0x000fe2000f8e18ff */
[----:B-1----:R-:W-:Y:S01]  /*2c60*/  PRMT R2, RZ, 0x654, R5 ;  /* 0x00000654ff027816 */ /* 0x002fe20000000005 */
[----:B------:R-:W-:Y:S01]  /*2c70*/  @!P2 IMAD.MOV.U32 R4, RZ, RZ, 0x10 ;  /* 0x00000010ff04a424 */ /* 0x000fe200078e00ff */
[----:B------:R-:W-:Y:S01]  /*2c80*/  SHF.L.U32 R5, R12, 0x1f, RZ ;  /* 0x0000001f0c057819 */ /* 0x000fe200000006ff */
[----:B------:R-:W-:Y:S01]  /*2c90*/  UIADD3 UR7, UPT, UPT, UR4, 0xa0, URZ ;  /* 0x000000a004077890 */ /* 0x000fe2000fffe0ff */
[----:B------:R1:W-:Y:S05]  /*2ca0*/  SYNCS.ARRIVE.TRANS64.RED.A1T0 RZ, [R2+URZ], RZ ;  /* 0x000000ff02ff79a7 */ /* 0x0003ea00081004ff */
[----:B------:R-:W-:Y:S01]  /*2cb0*/  IMAD.U32 R6, RZ, RZ, UR7 ;  /* 0x00000007ff067e24 */ /* 0x000fe2000f8e00ff */
[----:B------:R-:W2:Y:S04]  /*2cc0*/  SYNCS.PHASECHK.TRANS64.TRYWAIT P0, [UR4+0xb0], R5 ;  /* 0x0000b005ff0075a7 */ /* 0x000ea80008001104 */
[----:B------:R-:W-:Y:S01]  /*2cd0*/  PRMT R6, R0, 0x654, R6 ;  /* 0x0000065400067816 */ /* 0x000fe20000000006 */
[----:B-12---:R-:W-:Y:S06]  /*2ce0*/  @!P0 BRA `(.L_x_54) ;  /* 0x0000004800648947 */ /* 0x006fec0003800000 */
.L_x_127:
[----:B------:R-:W-:Y:S01]  /*2cf0*/  ULEA UR8, UR5, UR6, 0x4 ;  /* 0x0000000605087291 */ /* 0x000fe2000f8e20ff */
[----:B------:R-:W-:Y:S01]  /*2d00*/  SEL R3, R6, R3, !P2 ;  /* 0x0000000306037207 */ /* 0x000fe20005000000 */
[----:B------:R-:W-:Y:S01]  /*2d10*/  UIADD3 UR9, UPT, UPT, UR4, 0xa0, URZ ;  /* 0x000000a004097890 */ /* 0x000fe2000fffe0ff */
[----:B-1----:R-:W-:Y:S01]  /*2d20*/  LEA R2, R11, UR6, 0x3 ;  /* 0x000000060b027c11 */ /* 0x002fe2000f8e18ff */
[----:B------:R-:W-:Y:S01]  /*2d30*/  UIADD3 UR8, UPT, UPT, UR8, 0x130, URZ ;  /* 0x0000013008087890 */ /* 0x000fe2000fffe0ff */
[----:B------:R1:W-:Y:S01]  /*2d40*/  @!P2 SYNCS.ARRIVE.TRANS64.RED RZ, [R3+URZ], R4 ;  /* 0x0000000403ffa9a7 */ /* 0x0003e200080004ff */
[----:B------:R-:W-:Y:S01]  /*2d50*/  UIADD3 UR4, UPT, UPT, UR5, 0x1, URZ ;  /* 0x0000000105047890 */ /* 0x000fe2000fffe0ff */
[----:B------:R-:W-:-:S03]  /*2d60*/  VIADD R8, R8, 0x1 ;  /* 0x0000000108087836 */ /* 0x000fc60000000000 */
[----:B------:R-:W-:Y:S02]  /*2d70*/  UISETP.NE.AND UP0, UPT, UR4, 0x2, UPT ;  /* 0x000000020400788c */ /* 0x000fe4000bf05270 */
[----:B------:R-:W-:Y:S01]  /*2d80*/  ISETP.NE.AND P0, PT, R8, 0x2, PT ;  /* 0x000000020800780c */ /* 0x000fe20003f05270 */
[----:B------:R-:W-:Y:S06]  /*2d90*/  UGETNEXTWORKID.BROADCAST [UR8], [UR9] ;  /* 0x00000000080073ca */ /* 0x000fec0008000100 */
[----:B------:R-:W-:Y:S02]  /*2da0*/  USEL UR7, URZ, 0x1, UP0 ;  /* 0x00000001ff077887 */ /* 0x000fe40008000000 */
[----:B------:R-:W-:-:S04]  /*2db0*/  USEL UR5, UR4, URZ, UP0 ;  /* 0x000000ff04057287 */ /* 0x000fc80008000000 */
[----:B------:R-:W-:Y:S02]  /*2dc0*/  LOP3.LUT R12, R12, UR7, RZ, 0x3c, !PT ;  /* 0x000000070c0c7c12 */ /* 0x000fe4000f8e3cff */
[----:B-1----:R-:W-:-:S04]  /*2dd0*/  SHF.L.U32 R4, R10, 0x1f, RZ ;  /* 0x0000001f0a047819 */ /* 0x002fc800000006ff */
[----:B------:R-:W1:Y:S02]  /*2de0*/  SYNCS.PHASECHK.TRANS64.TRYWAIT P1, [R2+URZ+0xa0], R4 ;  /* 0x0000a004020075a7 */ /* 0x000e6400080211ff */
[----:B-1----:R-:W-:Y:S05]  /*2df0*/  @!P1 BRA `(.L_x_55) ;  /* 0x0000004800389947 */ /* 0x002fea0003800000 */
.L_x_128:
[C---:B-1----:R-:W-:Y:S01]  /*2e00*/  LEA R4, R11.reuse, UR6, 0x4 ;  /* 0x000000060b047c11 */ /* 0x042fe2000f8e20ff */
[----:B------:R-:W-:Y:S01]  /*2e10*/  VIADD R2, R2, 0xb0 ;  /* 0x000000b002027836 */ /* 0x000fe20000000000 */
[----:B------:R-:W-:Y:S01]  /*2e20*/  SEL R8, R8, RZ, P0 ;  /* 0x000000ff08087207 */ /* 0x000fe20000000000 */
[----:B------:R-:W-:-:S03]  /*2e30*/  VIADD R11, R11, 0x1 ;  /* 0x000000010b0b7836 */ /* 0x000fc60000000000 */
[----:B------:R-:W1:Y:S01]  /*2e40*/  LDS.128 R4, [R4+0x130] ;  /* 0x0001300004047984 */ /* 0x000e620000000c00 */
[----:B------:R-:W-:Y:S02]  /*2e50*/  PRMT R2, RZ, 0x654, R2 ;  /* 0x00000654ff027816 */ /* 0x000fe40000000002 */
[C---:B------:R-:W-:Y:S01]  /*2e60*/  ISETP.NE.AND P1, PT, R11.reuse, 0x2, PT ;  /* 0x000000020b00780c */ /* 0x040fe20003f25270 */
[----:B------:R-:W-:Y:S01]  /*2e70*/  @!PT LDS RZ, [RZ] ;  /* 0x00000000fffff984 */ /* 0x000fe20000000800 */
[----:B------:R-:W-:Y:S01]  /*2e80*/  @!PT LDS RZ, [RZ] ;  /* 0x00000000fffff984 */ /* 0x000fe20000000800 */
[----:B------:R-:W-:Y:S01]  /*2e90*/  @!PT LDS RZ, [RZ] ;  /* 0x00000000fffff984 */ /* 0x000fe20000000800 */
[----:B------:R-:W-:Y:S01]  /*2ea0*/  @!PT LDS RZ, [RZ] ;  /* 0x00000000fffff984 */ /* 0x000fe20000000800 */
[----:B------:R2:W-:Y:S06]  /*2eb0*/  MEMBAR.ALL.CTA ;  /* 0x0000000000007992 */ /* 0x0005ec0000008000 */
[----:B--2---:R-:W2:Y:S01]  /*2ec0*/  FENCE.VIEW.ASYNC.S ;  /* 0x00000000000073c6 */ /* 0x004ea20000000000 */
[----:B------:R-:W-:Y:S01]  /*2ed0*/  SEL R11, R11, RZ, P1 ;  /* 0x000000ff0b0b7207 */ /* 0x000fe20000800000 */
[----:B--2---:R2:W-:Y:S01]  /*2ee0*/  SYNCS.ARRIVE.TRANS64.RED.A1T0 RZ, [R2+URZ], RZ ;  /* 0x000000ff02ff79a7 */ /* 0x0045e200081004ff */
[----:B-1----:R-:W-:-:S02]  /*2ef0*/  LOP3.LUT P3, RZ, R6, 0x1, RZ, 0xc0, !PT ;  /* 0x0000000106ff7812 */ /* 0x002fc4000786c0ff */
[----:B------:R-:W-:-:S04]  /*2f00*/  SEL R4, RZ, 0x1, P1 ;  /* 0x00000001ff047807 */ /* 0x000fc80000800000 */
[----:B------:R-:W-:Y:S02]  /*2f10*/  LOP3.LUT R10, R10, R4, RZ, 0x3c, !PT ;  /* 0x000000040a0a7212 */ /* 0x000fe400078e3cff */
[----:B--2---:R-:W-:-:S04]  /*2f20*/  SEL R2, RZ, 0x1, P0 ;  /* 0x00000001ff027807 */ /* 0x004fc80000000000 */
[----:B------:R-:W-:Y:S01]  /*2f30*/  LOP3.LUT R9, R9, R2, RZ, 0x3c, !PT ;  /* 0x0000000209097212 */ /* 0x000fe200078e3cff */
[----:B------:R-:W-:Y:S06]  /*2f40*/  @P3 BRA `(.L_x_56) ;  /* 0xfffffffc002c3947 */ /* 0x000fec000383ffff */
[----:B------:R-:W-:Y:S01]  /*2f50*/  ULEA UR4, UR5, UR6, 0x3 ;  /* 0x0000000605047291 */ /* 0x000fe2000f8e18ff */
[----:B------:R-:W-:-:S08]  /*2f60*/  SHF.L.U32 R2, R12, 0x1f, RZ ;  /* 0x0000001f0c027819 */ /* 0x000fd000000006ff */
[----:B------:R-:W1:Y:S02]  /*2f70*/  SYNCS.PHASECHK.TRANS64 P0, [UR4+0xb0], R2 ;  /* 0x0000b002ff0075a7 */ /* 0x000e640008001004 */
[----:B-1----:R-:W-:Y:S05]  /*2f80*/  @P0 BRA `(.L_x_57) ;  /* 0x0000000000080947 */ /* 0x002fea0003800000 */
[----:B------:R-:W1:Y:S02]  /*2f90*/  SYNCS.PHASECHK.TRANS64.TRYWAIT P0, [UR4+0xb0], R2 ;  /* 0x0000b002ff0075a7 */ /* 0x000e640008001104 */
[----:B-1----:R-:W-:Y:S05]  /*2fa0*/  @!P0 BRA `(.L_x_58) ;  /* 0x0000004400e08947 */ /* 0x002fea0003800000 */
.L_x_57:
[----:B------:R-:W-:-:S04]  /*2fb0*/  UIADD3 UR7, UPT, UPT, UR5, 0x1, URZ ;  /* 0x0000000105077890 */ /* 0x000fc8000fffe0ff */
[----:B------:R-:W-:-:S04]  /*2fc0*/  UISETP.NE.AND UP0, UPT, UR7, 0x2, UPT ;  /* 0x000000020700788c */ /* 0x000fc8000bf05270 */
[----:B------:R-:W-:Y:S02]  /*2fd0*/  USEL UR8, URZ, 0x1, UP0 ;  /* 0x00000001ff087887 */ /* 0x000fe40008000000 */
[----:B------:R-:W-:-:S04]  /*2fe0*/  USEL UR7, UR7, URZ, UP0 ;  /* 0x000000ff07077287 */ /* 0x000fc80008000000 */
[----:B------:R-:W-:Y:S01]  /*2ff0*/  ULEA UR7, UR7, UR6, 0x3 ;  /* 0x0000000607077291 */ /* 0x000fe2000f8e18ff */
[----:B-1----:R-:W-:-:S04]  /*3000*/  LOP3.LUT R2, R12, UR8, RZ, 0x3c, !PT ;  /* 0x000000080c027c12 */ /* 0x002fc8000f8e3cff */
[----:B------:R-:W-:-:S04]  /*3010*/  SHF.L.U32 R0, R2, 0x1f, RZ ;  /* 0x0000001f02007819 */ /* 0x000fc800000006ff */
[----:B------:R-:W1:Y:S02]  /*3020*/  SYNCS.PHASECHK.TRANS64 P0, [UR7+0xb0], R0 ;  /* 0x0000b000ff0075a7 */ /* 0x000e640008001007 */
[----:B-1----:R-:W-:Y:S05]  /*3030*/  @P0 EXIT ;  /* 0x000000000000094d */ /* 0x002fea0003800000 */
[----:B------:R-:W-:Y:S02]  /*3040*/  SHF.L.U32 R2, R2, 0x1f, RZ ;  /* 0x0000001f02027819 */ /* 0x000fe400000006ff */
[----:B------:R-:W-:-:S07]  /*3050*/  MOV R0, UR7 ;  /* 0x0000000700007c02 */ /* 0x000fce0008000f00 */
.L_x_59:
[----:B-1----:R1:W2:Y:S02]  /*3060*/  SYNCS.PHASECHK.TRANS64.TRYWAIT P0, [R0+URZ+0xb0], R2 ;  /* 0x0000b002000075a7 */ /* 0x0022a400080011ff */
[----:B--2---:R-:W-:Y:S05]  /*3070*/  @!P0 NANOSLEEP.SYNCS 0x989680 ;  /* 0x009896800000895d */ /* 0x004fea0003900000 */
[----:B------:R-:W2:Y:S02]  /*3080*/  @!P0 SYNCS.PHASECHK.TRANS64 P0, [R0+URZ+0xb0], R2 ;  /* 0x0000b002000085a7 */ /* 0x000ea400080010ff */
[----:B--2---:R-:W-:Y:S05]  /*3090*/  @P0 EXIT ;  /* 0x000000000000094d */ /* 0x004fea0003800000 */
[----:B------:R-:W-:Y:S05]  /*30a0*/  BRA `(.L_x_59) ;  /* 0xfffffffc00ec7947 */ /* 0x000fea000383ffff */
.L_x_52:
[----:B------:R-:W-:Y:S05]  /*30b0*/  BRA.U UP4, `(.L_x_60) ;  /* 0x0000000d04bc7547 */ /* 0x000fea000b800000 */
[----:B------:R-:W-:Y:S01]  /*30c0*/  UMOV UR4, 0x40 ;  /* 0x0000004000047882 */ /* 0x000fe20000000000 */
[----:B------:R-:W-:Y:S01]  /*30d0*/  NOP ;  /* 0x0000000000007918 */ /* 0x000fe20000000000 */
[----:B------:R-:W-:Y:S01]  /*30e0*/  ULEA UR5, UR61, UR4, 0x18 ;  /* 0x000000043d057291 */ /* 0x000fe2000f8ec0ff */
[----:B------:R-:W-:Y:S02]  /*30f0*/  UMOV UR6, 0x400 ;  /* 0x0000040000067882 */ /* 0x000fe40000000000 */
[----:B------:R-:W-:-:S06]  /*3100*/  ULEA UR6, UR61, UR6, 0x18 ;  /* 0x000000063d067291 */ /* 0x000fcc000f8ec0ff */
[----:B------:R-:W1:Y:S02]  /*3110*/  LDS.U8 R0, [UR5+0x1c] ;  /* 0x00001c05ff007984 */ /* 0x000e640008000000 */
[----:B-1----:R-:W-:-:S13]  /*3120*/  ISETP.NE.AND P0, PT, R0, RZ, PT ;  /* 0x000000ff0000720c */ /* 0x002fda0003f05270 */
[----:B------:R-:W-:Y:S05]  /*3130*/  @P0 BRA `(.L_x_61) ;  /* 0x0000000000580947 */ /* 0x000fea0003800000 */
[----:B------:R-:W-:-:S13]  /*3140*/  ELECT P0, URZ, PT ;  /* 0x0000000000ff782f */ /* 0x000fda0003800000 */
[----:B------:R-:W-:Y:S05]  /*3150*/  @!P0 BRA `(.L_x_62) ;  /* 0x0000000000608947 */ /* 0x000fea0003800000 */
[----:B------:R-:W-:Y:S01]  /*3160*/  UMOV UR4, 0x10 ;  /* 0x0000001000047882 */ /* 0x000fe20000000000 */
[----:B------:R-:W-:Y:S01]  /*3170*/  HFMA2 R0, -RZ, RZ, 0, 5.9604644775390625e-08 ;  /* 0x00000001ff007431 */ /* 0x000fe200000001ff */
[----:B------:R-:W-:-:S03]  /*3180*/  MOV R3, 0xffff ;  /* 0x0000ffff00037802 */ /* 0x000fc60000000f00 */
[----:B------:R-:W-:Y:S04]  /*3190*/  DEPBAR.LE SB1, 0x36 ;  /* 0x00009d800000791a */ /* 0x000fe80000000000 */
[----:B------:R-:W1:Y:S02]  /*31a0*/  UTCATOMSWS.FIND_AND_SET.ALIGN UP0, UR4, UR4 ;  /* 0x00000004000475e3 */ /* 0x000e640008000800 */
[----:B-1----:R-:W-:Y:S01]  /*31b0*/  MOV R4, UR4 ;  /* 0x0000000400047c02 */ /* 0x002fe20008000f00 */
[----:B------:R-:W-:Y:S06]  /*31c0*/  BRA.U UP0, `(.L_x_63) ;  /* 0x0000000100187547 */ /* 0x000fec000b800000 */
.L_x_64:
[----:B------:R-:W-:Y:S05]  /*31d0*/  NANOSLEEP 0x64 ;  /* 0x000000640000795d */ /* 0x000fea0003800000 */
[----:B------:R-:W-:-:S05]  /*31e0*/  UMOV UR4, 0x10 ;  /* 0x0000001000047882 */ /* 0x000fca0000000000 */
[----:B------:R-:W-:Y:S04]  /*31f0*/  DEPBAR.LE SB1, 0x36 ;  /* 0x00009d800000791a */ /* 0x000fe80000000000 */
[----:B------:R-:W1:Y:S02]  /*3200*/  UTCATOMSWS.FIND_AND_SET.ALIGN UP0, UR4, UR4 ;  /* 0x00000004000475e3 */ /* 0x000e640008000800 */
[----:B-1----:R-:W-:Y:S01]  /*3210*/  MOV R4, UR4 ;  /* 0x0000000400047c02 */ /* 0x002fe20008000f00 */
[----:B------:R-:W-:Y:S05]  /*3220*/  BRA.U !UP0, `(.L_x_64) ;  /* 0xfffffffd08e87547 */ /* 0x000fea000b83ffff */
.L_x_63:
[-C--:B------:R-:W-:Y:S02]  /*3230*/  SHF.L.U32 R3, R3, R4.reuse, RZ ;  /* 0x0000000403037219 */ /* 0x080fe400000006ff */
[----:B------:R-:W-:Y:S01]  /*3240*/  SHF.L.U32 R0, R0, R4, RZ ;  /* 0x0000000400007219 */ /* 0x000fe200000006ff */
[----:B------:R-:W-:Y:S02]  /*3250*/  IMAD.SHL.U32 R4, R4, 0x20, RZ ;  /* 0x0000002004047824 */ /* 0x000fe400078e00ff */
[----:B------:R1:W-:Y:S04]  /*3260*/  ATOMS.OR RZ, [UR5+0x14], R3 ;  /* 0x00001403ffff798c */ /* 0x0003e8000b000005 */
[----:B------:R1:W-:Y:S04]  /*3270*/  ATOMS.OR RZ, [UR5+0x18], R0 ;  /* 0x00001800ffff798c */ /* 0x0003e8000b000005 */
[----:B------:R1:W-:Y:S01]  /*3280*/  STS [UR6+0x150], R4 ;  /* 0x00015004ff007988 */ /* 0x0003e20008000806 */
[----:B------:R-:W-:Y:S05]  /*3290*/  BRA `(.L_x_62) ;  /* 0x0000000000107947 */ /* 0x000fea0003800000 */
.L_x_61:
[----:B------:R-:W-:Y:S02]  /*32a0*/  MOV R0, 0xffffffff ;  /* 0xffffffff00007802 */ /* 0x000fe40000000f00 */
[----:B------:R-:W-:-:S03]  /*32b0*/  MOV R4, 0x32e0 ;  /* 0x000032e000047802 */ /* 0x000fc60000000f00 */
[----:B------:R1:W-:Y:S04]  /*32c0*/  STS [UR6+0x150], R0 ;  /* 0x00015000ff007988 */ /* 0x0003e80008000806 */
[----:B-1---5:R-:W-:Y:S05]  /*32d0*/  CALL.REL.NOINC `($__internal_1_$__cuda_sm10x_tcgen05_guardrail_trap_phase_invalid_during_alloc) ;  /* 0x0000004800607944 */ /* 0x022fea0003c00000 */
.L_x_62:
[----:B------:R-:W-:Y:S05]  /*32e0*/  WARPSYNC.ALL ;  /* 0x0000000000007948 */ /* 0x000fea0003800000 */
[----:B------:R-:W2:Y:S01]  /*32f0*/  S2UR UR4, SR_CgaCtaId ;  /* 0x00000000000479c3 */ /* 0x000ea20000008800 */
[----:B------:R-:W-:Y:S01]  /*3300*/  UMOV UR26, 0x400 ;  /* 0x00000400001a7882 */ /* 0x000fe20000000000 */
[----:B------:R-:W-:-:S06]  /*3310*/  NOP ;  /* 0x0000000000007918 */ /* 0x000fcc0000000000 */
[----:B------:R-:W-:Y:S06]  /*3320*/  BAR.ARV 0x6, 0xa0 ;  /* 0x0182800000007b1d */ /* 0x000fec0000002000 */
[----:B------:R-:W3:Y:S01]  /*3330*/  LDCU UR5, c[0x0][0x38c] ;  /* 0x00007180ff0577ac */ /* 0x000ee20008000800 */
[----:B------:R-:W-:Y:S01]  /*3340*/  LOP3.LUT R2, R2, 0xffff, RZ, 0xc0, !PT ;  /* 0x0000ffff02027812 */ /* 0x000fe200078ec0ff */
[----:B------:R-:W-:Y:S01]  /*3350*/  IMAD.MOV.U32 R11, RZ, RZ, 0x1 ;  /* 0x00000001ff0b7424 */ /* 0x000fe200078e00ff */
[----:B------:R-:W-:Y:S01]  /*3360*/  CS2R R8, SRZ ;  /* 0x0000000000087805 */ /* 0x000fe2000001ff00 */
[----:B------:R-:W4:Y:S01]  /*3370*/  LDCU UR7, c[0x0][0x38c] ;  /* 0x00007180ff0777ac */ /* 0x000f220008000800 */
[----:B------:R-:W-:Y:S01]  /*3380*/  R2UR UR27, R2 ;  /* 0x00000000021b72ca */ /* 0x000fe200000e0000 */
[----:B------:R-:W-:Y:S01]  /*3390*/  IMAD.MOV.U32 R10, RZ, RZ, RZ ;  /* 0x000000ffff0a7224 */ /* 0x000fe200078e00ff */
[----:B------:R-:W-:Y:S01]  /*33a0*/  UMOV UR31, URZ ;  /* 0x000000ff001f7c82 */ /* 0x000fe20008000000 */
[----:B------:R-:W-:Y:S01]  /*33b0*/  UMOV UR22, URZ ;  /* 0x000000ff00167c82 */ /* 0x000fe20008000000 */
[----:B--2---:R-:W-:Y:S01]  /*33c0*/  ULEA UR26, UR4, UR26, 0x18 ;  /* 0x0000001a041a7291 */ /* 0x004fe2000f8ec0ff */
[----:B------:R-:W-:Y:S01]  /*33d0*/  UMOV UR38, 0x0 ;  /* 0x0000000000267882 */ /* 0x000fe20000000000 */
[----:B------:R-:W-:-:S02]  /*33e0*/  UMOV UR39, 0x8100490 ;  /* 0x0810049000277882 */ /* 0x000fc40000000000 */
[----:B------:R-:W-:Y:S02]  /*33f0*/  UIADD3 UR4, UPT, UPT, UR26, 0x4400, URZ ;  /* 0x000044001a047890 */ /* 0x000fe4000fffe0ff */
[----:B------:R-:W-:Y:S02]  /*3400*/  UIADD3 UR6, UPT, UPT, UR26, 0x24400, URZ ;  /* 0x000244001a067890 */ /* 0x000fe4000fffe0ff */
[----:B---3--:R-:W-:Y:S01]  /*3410*/  UIADD3 UR5, UPT, UPT, UR5, 0x7f, URZ ;  /* 0x0000007f05057890 */ /* 0x008fe2000fffe0ff */
[----:B-1----:R-:W1:Y:S01]  /*3420*/  LDS R0, [UR26+0x150] ;  /* 0x0001501aff007984 */ /* 0x002e620008000800 */
[----:B------:R-:W-:Y:S01]  /*3430*/  UMOV UR36, 0x0 ;  /* 0x0000000000247882 */ /* 0x000fe20000000000 */
[----:B------:R-:W-:Y:S01]  /*3440*/  UMOV UR37, 0x8100490 ;  /* 0x0810049000257882 */ /* 0x000fe20000000000 */
[----:B------:R-:W-:Y:S02]  /*3450*/  USHF.R.S32.HI UR40, URZ, 0x1f, UR5 ;  /* 0x0000001fff287899 */ /* 0x000fe40008011405 */
[----:B----4-:R-:W-:-:S02]  /*3460*/  UISETP.GE.AND UP4, UPT, UR7, 0x1, UPT ;  /* 0x000000010700788c */ /* 0x010fc4000bf86270 */
[----:B------:R-:W-:Y:S02]  /*3470*/  ULEA.HI UR40, UR40, UR5, URZ, 0x7 ;  /* 0x0000000528287291 */ /* 0x000fe4000f8f38ff */
[----:B------:R-:W-:Y:S02]  /*3480*/  USHF.R.U32.HI UR5, URZ, 0x4, UR4 ;  /* 0x00000004ff057899 */ /* 0x000fe40008011604 */
[----:B------:R-:W-:Y:S02]  /*3490*/  USHF.R.S32.HI UR40, URZ, 0x7, UR40 ;  /* 0x00000007ff287899 */ /* 0x000fe40008011428 */
[----:B------:R-:W-:Y:S02]  /*34a0*/  USHF.R.U32.HI UR4, URZ, 0x4, UR6 ;  /* 0x00000004ff047899 */ /* 0x000fe40008011606 */
[----:B------:R-:W-:Y:S02]  /*34b0*/  UISETP.LT.AND UP0, UPT, UR40, 0x1, UPT ;  /* 0x000000012800788c */ /* 0x000fe4000bf01270 */
[----:B------:R-:W-:-:S02]  /*34c0*/  ULOP3.LUT UR5, UR5, 0x3fff, URZ, 0xc0, !UPT ;  /* 0x00003fff05057892 */ /* 0x000fc4000f8ec0ff */
[----:B------:R-:W-:Y:S02]  /*34d0*/  ULOP3.LUT UR4, UR4, 0x3fff, URZ, 0xc0, !UPT ;  /* 0x00003fff04047892 */ /* 0x000fe4000f8ec0ff */
[----:B------:R-:W-:Y:S02]  /*34e0*/  USEL UR41, UR40, 0x1, !UP0 ;  /* 0x0000000128297887 */ /* 0x000fe4000c000000 */
[----:B------:R-:W-:Y:S02]  /*34f0*/  ULOP3.LUT UR28, UR5, 0x10000, URZ, 0xfc, !UPT ;  /* 0x00010000051c7892 */ /* 0x000fe4000f8efcff */
[----:B------:R-:W-:Y:S02]  /*3500*/  ULOP3.LUT UR29, UR4, 0x10000, URZ, 0xfc, !UPT ;  /* 0x00010000041d7892 */ /* 0x000fe4000f8efcff */
[----:B------:R-:W-:Y:S01]  /*3510*/  UIADD3 UR41, UPT, UPT, -UR41, URZ, URZ ;  /* 0x000000ff29297290 */ /* 0x000fe2000fffe1ff */
[----:B------:R-:W-:Y:S01]  /*3520*/  UMOV UR34, 0x0 ;  /* 0x0000000000227882 */ /* 0x000fe20000000000 */
[----:B------:R-:W-:Y:S01]  /*3530*/  UMOV UR35, 0x8100490 ;  /* 0x0810049000237882 */ /* 0x000fe20000000000 */
[----:B------:R-:W-:Y:S01]  /*3540*/  UMOV UR32, 0x0 ;  /* 0x0000000000207882 */ /* 0x000fe20000000000 */
[----:B------:R-:W-:Y:S01]  /*3550*/  UMOV UR33, 0x8100490 ;  /* 0x0810049000217882 */ /* 0x000fe20000000000 */
[----:B-1----:R-:W-:-:S15]  /*3560*/  R2UR UR42, R0 ;  /* 0x00000000002a72ca */ /* 0x002fde00000e0000 */
.L_x_71:
[----:B------:R-:W-:Y:S02]  /*3570*/  LEA R0, R10, UR26, 0x3 ;  /* 0x0000001a0a007c11 */ /* 0x000fe4000f8e18ff */
[----:B------:R-:W-:Y:S02]  /*3580*/  SHF.L.U32 R2, R9, 0x1f, RZ ;  /* 0x0000001f09027819 */ /* 0x000fe400000006ff */
[----:B------:R-:W-:Y:S01]  /*3590*/  PLOP3.LUT P0, PT, PT, PT, UP4, 0x80, 0x8 ;  /* 0x000000000008781c */ /* 0x000fe20003f0f048 */
[----:B------:R-:W-:Y:S01]  /*35a0*/  VIADD R3, R0, 0xb0 ;  /* 0x000000b000037836 */ /* 0x000fe20000000000 */
[----:B-1----:R-:W1:Y:S02]  /*35b0*/  SYNCS.PHASECHK.TRANS64.TRYWAIT P1, [R0+URZ+0xa0], R2 ;  /* 0x0000a002000075a7 */ /* 0x002e6400080211ff */
[----:B-1-3--:R-:W-:Y:S09]  /*35c0*/  @!P1 BRA `(.L_x_65) ;  /* 0x0000004000709947 */ /* 0x00aff20003800000 */
.L_x_130:
[----:B------:R-:W-:Y:S01]  /*35d0*/  LEA R4, R10, UR26, 0x4 ;  /* 0x0000001a0a047c11 */ /* 0x000fe2000f8e20ff */
[----:B------:R-:W-:Y:S01]  /*35e0*/  @UP4 ULEA UR4, UR22, UR26, 0x3 ;  /* 0x0000001a16044291 */ /* 0x000fe2000f8e18ff */
[----:B------:R-:W-:Y:S01]  /*35f0*/  PLOP3.LUT P2, PT, PT, PT, PT, 0x80, 0x8 ;  /* 0x000000000008781c */ /* 0x000fe20003f4f070 */
[----:B------:R-:W-:Y:S01]  /*3600*/  ULEA UR30, UR31, UR26, 0x3 ;  /* 0x0000001a1f1e7291 */ /* 0x000fe2000f8e18ff */
[----:B------:R-:W-:Y:S01]  /*3610*/  PRMT R3, RZ, 0x654, R3 ;  /* 0x00000654ff037816 */ /* 0x000fe20000000003 */
[----:B------:R-:W-:Y:S01]  /*3620*/  ULEA UR11, UR31, UR42, 0x6 ;  /* 0x0000002a1f0b7291 */ /* 0x000fe2000f8e30ff */
[----:B------:R-:W2:Y:S01]  /*3630*/  LDS.128 R4, [R4+0x130] ;  /* 0x0001300004047984 */ /* 0x000ea20000000c00 */
[----:B-1----:R-:W-:Y:S02]  /*3640*/  @P0 SHF.L.U32 R2, R8, 0x1f, RZ ;  /* 0x0000001f08020819 */ /* 0x002fe400000006ff */
[----:B------:R-:W-:Y:S01]  /*3650*/  SHF.L.U32 R0, R11, 0x1f, RZ ;  /* 0x0000001f0b007819 */ /* 0x000fe200000006ff */
[----:B------:R-:W-:Y:S01]  /*3660*/  @!PT LDS RZ, [RZ] ;  /* 0x00000000fffff984 */ /* 0x000fe20000000800 */
[----:B------:R-:W-:Y:S01]  /*3670*/  @!PT LDS RZ, [RZ] ;  /* 0x00000000fffff984 */ /* 0x000fe20000000800 */
[----:B------:R-:W-:Y:S01]  /*3680*/  @!PT LDS RZ, [RZ] ;  /* 0x00000000fffff984 */ /* 0x000fe20000000800 */
[----:B------:R-:W-:Y:S01]  /*3690*/  @!PT LDS RZ, [RZ] ;  /* 0x00000000fffff984 */ /* 0x000fe20000000800 */
[----:B------:R1:W-:Y:S06]  /*36a0*/  MEMBAR.ALL.CTA ;  /* 0x0000000000007992 */ /* 0x0003ec0000008000 */
[----:B-1----:R-:W1:Y:S02]  /*36b0*/  FENCE.VIEW.ASYNC.S ;  /* 0x00000000000073c6 */ /* 0x002e640000000000 */
[----:B-1----:R1:W-:Y:S01]  /*36c0*/  SYNCS.ARRIVE.TRANS64.RED.A1T0 RZ, [R3+URZ], RZ ;  /* 0x000000ff03ff79a7 */ /* 0x0023e200081004ff */
[----:B------:R1:W3:Y:S01]  /*36d0*/  @P0 SYNCS.PHASECHK.TRANS64.TRYWAIT P2, [UR4], R2 ;  /* 0x00000002ff0005a7 */ /* 0x0002e20008041104 */
[----:B--2---:R-:W-:Y:S01]  /*36e0*/  LOP3.LUT P1, RZ, R6, 0x1, RZ, 0xc0, !PT ;  /* 0x0000000106ff7812 */ /* 0x004fe2000782c0ff */
[----:B------:R-:W2:Y:S02]  /*36f0*/  SYNCS.PHASECHK.TRANS64.TRYWAIT P0, [UR30+0xe0], R0 ;  /* 0x0000e000ff0075a7 */ /* 0x000ea4000800111e */
[----:B-123--:R-:W-:Y:S10]  /*3700*/  @!P0 BRA `(.L_x_66) ;  /* 0x0000004000348947 */ /* 0x00eff40003800000 */
.L_x_132:
[----:B------:R-:W-:Y:S01]  /*3710*/  IADD3 R10, PT, PT, R10, 0x1, RZ ;  /* 0x000000010a0a7810 */ /* 0x000fe20007ffe0ff */
[----:B------:R-:W-:Y:S06]  /*3720*/  BRA.U !UP4, `(.L_x_67) ;  /* 0x000000010cc07547 */ /* 0x000fec000b800000 */
[----:B------:R-:W-:Y:S01]  /*3730*/  UPLOP3.LUT UP2, UPT, UPT, UPT, UPT, 0x40, 0x4 ;  /* 0x000000000004789c */ /* 0x000fe20003f4e870 */
[----:B------:R-:W-:Y:S01]  /*3740*/  UMOV UR24, UR41 ;  /* 0x0000002900187c82 */ /* 0x000fe20008000000 */
[----:B------:R-:W-:Y:S01]  /*3750*/  UMOV UR23, UR40 ;  /* 0x0000002800177c82 */ /* 0x000fe20008000000 */
[----:B------:R-:W-:-:S08]  /*3760*/  UMOV UR10, UR22 ;  /* 0x00000016000a7c82 */ /* 0x000fd00008000000 */
.L_x_70:
[----:B------:R-:W-:Y:S02]  /*3770*/  UIADD3 UR24, UPT, UPT, UR24, 0x1, URZ ;  /* 0x0000000118187890 */ /* 0x000fe4000fffe0ff */
[----:B--2---:R-:W-:Y:S02]  /*3780*/  ULEA UR5, UR10, UR26, 0x3 ;  /* 0x0000001a0a057291 */ /* 0x004fe4000f8e18ff */
[----:B------:R-:W-:Y:S01]  /*3790*/  UISETP.NE.AND UP3, UPT, UR24, URZ, UPT ;  /* 0x000000ff1800728c */ /* 0x000fe2000bf65270 */
[----:B---3--:R-:W-:Y:S10]  /*37a0*/  @P2 BRA `(.L_x_68) ;  /* 0x00000000000c2947 */ /* 0x008ff40003800000 */
[----:B-1----:R-:W-:Y:S04]  /*37b0*/  SHF.L.U32 R2, R8, 0x1f, RZ ;  /* 0x0000001f08027819 */ /* 0x002fe800000006ff */
[----:B------:R-:W1:Y:S02]  /*37c0*/  SYNCS.PHASECHK.TRANS64.TRYWAIT P0, [UR5], R2 ;  /* 0x00000002ff0075a7 */ /* 0x000e640008001105 */
[----:B-1----:R-:W-:Y:S05]  /*37d0*/  @!P0 BRA `(.L_x_69) ;  /* 0x0000004000188947 */ /* 0x002fea0003800000 */
.L_x_68:
[----:B------:R-:W-:Y:S01]  /*37e0*/  UISETP.NE.AND UP0, UPT, UR23, 0x1, UPT ;  /* 0x000000011700788c */ /* 0x000fe2000bf05270 */
[----:B------:R-:W-:Y:S01]  /*37f0*/  PLOP3.LUT P2, PT, PT, PT, PT, 0x80, 0x8 ;  /* 0x000000000008781c */ /* 0x000fe20003f4f070 */
[----:B------:R-:W-:Y:S02]  /*3800*/  UIADD3 UR4, UPT, UPT, UR10, 0x1, URZ ;  /* 0x000000010a047890 */ /* 0x000fe4000fffe0ff */
[----:B------:R-:W-:Y:S02]  /*3810*/  UIADD3 UR25, UPT, UPT, UR5, 0x40, URZ ;  /* 0x0000004005197890 */ /* 0x000fe4000fffe0ff */
[----:B------:R-:W-:Y:S01]  /*3820*/  UISETP.NE.AND UP1, UPT, UR4, 0x8, UPT ;  /* 0x000000080400788c */ /* 0x000fe2000bf25270 */
[----:B------:R-:W-:Y:S01]  /*3830*/  PLOP3.LUT P0, PT, PT, PT, UP0, 0x80, 0x8 ;  /* 0x000000000008781c */ /* 0x000fe20003f0f008 */
[----:B------:R-:W-:Y:S02]  /*3840*/  UIADD3 UR23, UPT, UPT, UR23, -0x1, URZ ;  /* 0xffffffff17177890 */ /* 0x000fe4000fffe0ff */
[----:B------:R-:W-:Y:S02]  /*3850*/  USEL UR6, URZ, 0x1, UP1 ;  /* 0x00000001ff067887 */ /* 0x000fe40008800000 */
[----:B------:R-:W-:Y:S01]  /*3860*/  USEL UR22, UR4, URZ, UP1 ;  /* 0x000000ff04167287 */ /* 0x000fe20008800000 */
[----:B------:R-:W-:Y:S01]  /*3870*/  UMOV UR7, 0x40004040 ;  /* 0x4000404000077882 */ /* 0x000fe20000000000 */
[----:B------:R-:W-:Y:S02]  /*3880*/  UMOV UR5, 0x40004040 ;  /* 0x4000404000057882 */ /* 0x000fe40000000000 */
[----:B------:R-:W-:Y:S01]  /*3890*/  @UP0 ULEA UR4, UR22, UR26, 0x3 ;  /* 0x0000001a16040291 */ /* 0x000fe2000f8e18ff */
[----:B------:R-:W-:Y:S01]  /*38a0*/  LOP3.LUT R8, R8, UR6, RZ, 0x3c, !PT ;  /* 0x0000000608087c12 */ /* 0x000fe2000f8e3cff */
[----:B------:R-:W-:Y:S01]  /*38b0*/  ULEA UR6, UR10, UR29, 0x9 ;  /* 0x0000001d0a067291 */ /* 0x000fe2000f8e48ff */
[----:B------:R-:W-:Y:S02]  /*38c0*/  UMOV UR21, 0x40004040 ;  /* 0x4000404000157882 */ /* 0x000fe40000000000 */
[----:B-1----:R-:W-:Y:S01]  /*38d0*/  @P0 SHF.L.U32 R0, R8, 0x1f, RZ ;  /* 0x0000001f08000819 */ /* 0x002fe200000006ff */
[----:B------:R-:W-:Y:S02]  /*38e0*/  UIADD3 UR20, UPT, UPT, UR6, 0x2, URZ ;  /* 0x0000000206147890 */ /* 0x000fe4000fffe0ff */
[----:B------:R-:W-:Y:S01]  /*38f0*/  UIADD3 UR16, UPT, UPT, UR6, 0x4, URZ ;  /* 0x0000000406107890 */ /* 0x000fe2000fffe0ff */
[----:B------:R2:W3:Y:S01]  /*3900*/  @P0 SYNCS.PHASECHK.TRANS64.TRYWAIT P2, [UR4], R0 ;  /* 0x00000000ff0005a7 */ /* 0x0004e20008041104 */
[----:B------:R-:W-:Y:S02]  /*3910*/  ULEA UR4, UR10, UR28, 0xa ;  /* 0x0000001c0a047291 */ /* 0x000fe4000f8e50ff */
[----:B------:R-:W-:Y:S02]  /*3920*/  UIADD3 UR12, UPT, UPT, UR6, 0x6, URZ ;  /* 0x00000006060c7890 */ /* 0x000fe4000fffe0ff */
[----:B------:R-:W-:Y:S02]  /*3930*/  UIADD3 UR18, UPT, UPT, UR4, 0x2, URZ ;  /* 0x0000000204127890 */ /* 0x000fe4000fffe0ff */
[----:B------:R-:W-:Y:S02]  /*3940*/  UIADD3 UR14, UPT, UPT, UR4, 0x4, URZ ;  /* 0x00000004040e7890 */ /* 0x000fe4000fffe0ff */
[----:B------:R-:W-:Y:S01]  /*3950*/  UIADD3 UR8, UPT, UPT, UR4, 0x6, URZ ;  /* 0x0000000604087890 */ /* 0x000fe2000fffe0ff */
[----:B------:R2:W-:Y:S01]  /*3960*/  UTCQMMA gdesc[UR4], gdesc[UR6], tmem[UR11], tmem[UR38], idesc[UR39], UP2 ;  /* 0x00ff2606040075ea */ /* 0x0005e2000900030b */
[----:B------:R-:W-:Y:S01]  /*3970*/  UPLOP3.LUT UP2, UPT, UPT, UPT, UPT, 0x80, 0x8 ;  /* 0x000000000008789c */ /* 0x000fe20003f4f070 */
[----:B------:R-:W-:Y:S01]  /*3980*/  UMOV UR19, 0x40004040 ;  /* 0x4000404000137882 */ /* 0x000fe20000000000 */
[----:B------:R-:W-:Y:S01]  /*3990*/  UMOV UR17, 0x40004040 ;  /* 0x4000404000117882 */ /* 0x000fe20000000000 */
[----:B------:R2:W-:Y:S01]  /*39a0*/  UTCQMMA gdesc[UR18], gdesc[UR20], tmem[UR11], tmem[UR36], idesc[UR37], UPT ;  /* 0x00ff2414120075ea */ /* 0x0005e2000b80030b */
[----:B------:R-:W-:Y:S01]  /*39b0*/  UMOV UR15, 0x40004040 ;  /* 0x40004040000f7882 */ /* 0x000fe20000000000 */
[----:B------:R-:W-:Y:S01]  /*39c0*/  UMOV UR13, 0x40004040 ;  /* 0x40004040000d7882 */ /* 0x000fe20000000000 */
[----:B------:R-:W-:Y:S01]  /*39d0*/  UMOV UR9, 0x40004040 ;  /* 0x4000404000097882 */ /* 0x000fe20000000000 */
[----:B------:R2:W-:Y:S01]  /*39e0*/  UTCQMMA gdesc[UR14], gdesc[UR16], tmem[UR11], tmem[UR34], idesc[UR35], UPT ;  /* 0x00ff22100e0075ea */ /* 0x0005e2000b80030b */
[----:B------:R2:W-:Y:S01]  /*39f0*/  UTCQMMA gdesc[UR8], gdesc[UR12], tmem[UR11], tmem[UR32], idesc[UR33], UPT ;  /* 0x00ff200c080075ea */ /* 0x0005e2000b80030b */
[----:B------:R2:W-:Y:S01]  /*3a00*/  UTCBAR.MULTICAST [UR25], URZ, UR27 ;  /* 0x000000ff190073e9 */ /* 0x0005e2000800081b */
[----:B------:R-:W-:Y:S01]  /*3a10*/  UMOV UR10, UR22 ;  /* 0x00000016000a7c82 */ /* 0x000fe20008000000 */
[----:B------:R-:W-:Y:S05]  /*3a20*/  BRA.U UP3, `(.L_x_70) ;  /* 0xfffffffd03507547 */ /* 0x000fea000b83ffff */
.L_x_67:
[----:B--2---:R-:W-:Y:S01]  /*3a30*/  UIADD3 UR4, UPT, UPT, UR31, 0x1, URZ ;  /* 0x000000011f047890 */ /* 0x004fe2000fffe0ff */
[C---:B------:R-:W-:Y:S01]  /*3a40*/  ISETP.NE.AND P0, PT, R10.reuse, 0x2, PT ;  /* 0x000000020a00780c */ /* 0x040fe20003f05270 */
[----:B------:R-:W-:Y:S02]  /*3a50*/  UIADD3 UR5, UPT, UPT, UR30, 0xc0, URZ ;  /* 0x000000c01e057890 */ /* 0x000fe4000fffe0ff */
[----:B------:R-:W-:Y:S01]  /*3a60*/  UISETP.NE.AND UP0, UPT, UR4, 0x4, UPT ;  /* 0x000000040400788c */ /* 0x000fe2000bf05270 */
[----:B-1----:R-:W-:Y:S02]  /*3a70*/  SEL R0, RZ, 0x1, P0 ;  /* 0x00000001ff007807 */ /* 0x002fe40000000000 */
[----:B------:R-:W-:Y:S01]  /*3a80*/  SEL R10, R10, RZ, P0 ;  /* 0x000000ff0a0a7207 */ /* 0x000fe20000000000 */
[----:B------:R-:W-:Y:S01]  /*3a90*/  USEL UR6, URZ, 0x1, UP0 ;  /* 0x00000001ff067887 */ /* 0x000fe20008000000 */
[----:B------:R-:W-:Y:S01]  /*3aa0*/  LOP3.LUT R9, R9, R0, RZ, 0x3c, !PT ;  /* 0x0000000009097212 */ /* 0x000fe200078e3cff */
[----:B------:R-:W-:Y:S01]  /*3ab0*/  USEL UR31, UR4, URZ, UP0 ;  /* 0x000000ff041f7287 */ /* 0x000fe20008000000 */
[----:B------:R1:W-:Y:S03]  /*3ac0*/  UTCBAR [UR5], URZ ;  /* 0x000000ff050073e9 */ /* 0x0003e600080000ff */
[----:B------:R-:W-:Y:S01]  /*3ad0*/  LOP3.LUT R11, R11, UR6, RZ, 0x3c, !PT ;  /* 0x000000060b0b7c12 */ /* 0x000fe2000f8e3cff */
[----:B------:R-:W-:Y:S07]  /*3ae0*/  @P1 BRA `(.L_x_71) ;  /* 0xfffffff800a01947 */ /* 0x000fee000383ffff */
[----:B------:R-:W2:Y:S01]  /*3af0*/  S2UR UR8, SR_CgaCtaId ;  /* 0x00000000000879c3 */ /* 0x000ea20000008800 */
[----:B------:R-:W-:Y:S01]  /*3b00*/  ELECT P0, URZ, PT ;  /* 0x0000000000ff782f */ /* 0x000fe20003800000 */
[----:B------:R-:W-:Y:S01]  /*3b10*/  IMAD.MOV.U32 R0, RZ, RZ, 0x1 ;  /* 0x00000001ff007424 */ /* 0x000fe200078e00ff */
[----:B------:R-:W-:Y:S01]  /*3b20*/  UIADD3 UR26, UPT, UPT, UR26, 0xe0, URZ ;  /* 0x000000e01a1a7890 */ /* 0x000fe2000fffe0ff */
[----:B------:R-:W-:Y:S01]  /*3b30*/  SHF.L.U32 R2, R11, 0x1f, RZ ;  /* 0x0000001f0b027819 */ /* 0x000fe200000006ff */
[----:B------:R-:W-:-:S03]  /*3b40*/  UMOV UR4, 0x40 ;  /* 0x0000004000047882 */ /* 0x000fc60000000000 */
[----:B------:R-:W-:Y:S01]  /*3b50*/  UVIRTCOUNT.DEALLOC.SMPOOL 0x80 ;  /* 0x000000800000784c */ /* 0x000fe20000000000 */
[----:B--2---:R-:W-:Y:S02]  /*3b60*/  ULEA UR8, UR8, UR4, 0x18 ;  /* 0x0000000408087291 */ /* 0x004fe4000f8ec0ff */
[----:B------:R-:W-:-:S07]  /*3b70*/  ULEA UR4, UR31, UR26, 0x3 ;  /* 0x0000001a1f047291 */ /* 0x000fce000f8e18ff */
[----:B------:R2:W-:Y:S02]  /*3b80*/  @P0 STS.U8 [UR8+0x1c], R0 ;  /* 0x00001c00ff000988 */ /* 0x0005e40008000008 */
[----:B------:R-:W4:Y:S02]  /*3b90*/  SYNCS.PHASECHK.TRANS64.TRYWAIT P0, [UR4], R2 ;  /* 0x00000002ff0075a7 */ /* 0x000f240008001104 */
[----:B--2-4-:R-:W-:Y:S05]  /*3ba0*/  @!P0 BRA `(.L_x_72) ;  /* 0x0000003c003c8947 */ /* 0x014fea0003800000 */
.L_x_135:
[----:B------:R-:W-:-:S04]  /*3bb0*/  UIADD3 UR4, UPT, UPT, UR31, 0x1, URZ ;  /* 0x000000011f047890 */ /* 0x000fc8000fffe0ff */
[----:B------:R-:W-:-:S04]  /*3bc0*/  UISETP.NE.AND UP0, UPT, UR4, 0x4, UPT ;  /* 0x000000040400788c */ /* 0x000fc8000bf05270 */
[----:B------:R-:W-:Y:S02]  /*3bd0*/  USEL UR6, URZ, 0x1, UP0 ;  /* 0x00000001ff067887 */ /* 0x000fe40008000000 */
[----:B------:R-:W-:-:S04]  /*3be0*/  USEL UR4, UR4, URZ, UP0 ;  /* 0x000000ff04047287 */ /* 0x000fc80008000000 */
[----:B-1----:R-:W-:Y:S01]  /*3bf0*/  ULEA UR5, UR4, UR26, 0x3 ;  /* 0x0000001a04057291 */ /* 0x002fe2000f8e18ff */
[----:B--2---:R-:W-:-:S04]  /*3c00*/  LOP3.LUT R2, R11, UR6, RZ, 0x3c, !PT ;  /* 0x000000060b027c12 */ /* 0x004fc8000f8e3cff */
[----:B------:R-:W-:-:S04]  /*3c10*/  SHF.L.U32 R3, R2, 0x1f, RZ ;  /* 0x0000001f02037819 */ /* 0x000fc800000006ff */
[----:B------:R-:W1:Y:S02]  /*3c20*/  SYNCS.PHASECHK.TRANS64.TRYWAIT P0, [UR5], R3 ;  /* 0x00000003ff0075a7 */ /* 0x000e640008001105 */
[----:B-1----:R-:W-:Y:S05]  /*3c30*/  @!P0 BRA `(.L_x_73) ;  /* 0x0000003c00308947 */ /* 0x002fea0003800000 */
.L_x_137:
        /* <DEDUP_REMOVED lines=9> */
.L_x_139:
[----:B------:R-:W-:-:S04]  /*3cd0*/  UIADD3 UR4, UPT, UPT, UR4, 0x1, URZ ;  /* 0x0000000104047890 */ /* 0x000fc8000fffe0ff */
[----:B------:R-:W-:-:S04]  /*3ce0*/  UISETP.NE.AND UP0, UPT, UR4, 0x4, UPT ;  /* 0x000000040400788c */ /* 0x000fc8000bf05270 */
[----:B------:R-:W-:Y:S02]  /*3cf0*/  USEL UR5, URZ, 0x1, UP0 ;  /* 0x00000001ff057887 */ /* 0x000fe40008000000 */
[----:B------:R-:W-:-:S04]  /*3d00*/  USEL UR4, UR4, URZ, UP0 ;  /* 0x000000ff04047287 */ /* 0x000fc80008000000 */
[----:B------:R-:W-:Y:S01]  /*3d10*/  ULEA UR4, UR4, UR26, 0x3 ;  /* 0x0000001a04047291 */ /* 0x000fe2000f8e18ff */
[----:B------:R-:W-:-:S04]  /*3d20*/  LOP3.LUT R2, R2, UR5, RZ, 0x3c, !PT ;  /* 0x0000000502027c12 */ /* 0x000fc8000f8e3cff */
[----:B------:R-:W-:-:S04]  /*3d30*/  SHF.L.U32 R2, R2, 0x1f, RZ ;  /* 0x0000001f02027819 */ /* 0x000fc800000006ff */
[----:B------:R-:W2:Y:S02]  /*3d40*/  SYNCS.PHASECHK.TRANS64.TRYWAIT P0, [UR4], R2 ;  /* 0x00000002ff0075a7 */ /* 0x000ea40008001104 */
[----:B--2---:R-:W-:Y:S05]  /*3d50*/  @!P0 BRA `(.L_x_75) ;  /* 0x0000003c00188947 */ /* 0x004fea0003800000 */
.L_x_141:
[----:B------:R-:W-:Y:S01]  /*3d60*/  NOP ;  /* 0x0000000000007918 */ /* 0x000fe20000000000 */
[----:B-1----:R-:W1:Y:S01]  /*3d70*/  LDS R0, [UR8+0x14] ;  /* 0x00001408ff007984 */ /* 0x002e620008000800 */
[----:B------:R-:W-:Y:S01]  /*3d80*/  ULOP3.LUT UR4, UR42, 0xffff, URZ, 0xc0, !UPT ;  /* 0x0000ffff2a047892 */ /* 0x000fe2000f8ec0ff */
[----:B------:R-:W-:Y:S01]  /*3d90*/  UMOV UR5, 0xffff ;  /* 0x0000ffff00057882 */ /* 0x000fe20000000000 */
[----:B------:R-:W-:Y:S02]  /*3da0*/  UMOV UR6, 0x1 ;  /* 0x0000000100067882 */ /* 0x000fe40000000000 */
[----:B------:R-:W-:-:S04]  /*3db0*/  USHF.R.U32.HI UR4, URZ, 0x5, UR4 ;  /* 0x00000005ff047899 */ /* 0x000fc80008011604 */
[----:B------:R-:W-:Y:S02]  /*3dc0*/  USHF.L.U32 UR5, UR5, UR4, URZ ;  /* 0x0000000405057299 */ /* 0x000fe400080006ff */
[----:B------:R-:W-:-:S04]  /*3dd0*/  USHF.L.U32 UR4, UR6, UR4, URZ ;  /* 0x0000000406047299 */ /* 0x000fc800080006ff */
[----:B-1----:R-:W-:-:S04]  /*3de0*/  LOP3.LUT R0, R0, UR5, RZ, 0xc0, !PT ;  /* 0x0000000500007c12 */ /* 0x002fc8000f8ec0ff */
[----:B------:R-:W-:-:S13]  /*3df0*/  ISETP.NE.AND P0, PT, R0, UR5, PT ;  /* 0x0000000500007c0c */ /* 0x000fda000bf05270 */
[----:B------:R-:W-:Y:S05]  /*3e00*/  @P0 BRA `(.L_x_76) ;  /* 0x0000000000580947 */ /* 0x000fea0003800000 */
[----:B------:R-:W1:Y:S02]  /*3e10*/  LDS R0, [UR8+0x18] ;  /* 0x00001808ff007984 */ /* 0x000e640008000800 */
[----:B-1----:R-:W-:-:S04]  /*3e20*/  LOP3.LUT R0, R0, UR4, RZ, 0xc0, !PT ;  /* 0x0000000400007c12 */ /* 0x002fc8000f8ec0ff */
[----:B------:R-:W-:-:S13]  /*3e30*/  ISETP.NE.AND P0, PT, R0, UR4, PT ;  /* 0x0000000400007c0c */ /* 0x000fda000bf05270 */
[----:B------:R-:W-:Y:S05]  /*3e40*/  @P0 BRA `(.L_x_77) ;  /* 0x00000000003c0947 */ /* 0x000fea0003800000 */
[----:B------:R-:W1:Y:S01]  /*3e50*/  S2R R2, SR_LANEID ;  /* 0x0000000000027919 */ /* 0x000e620000000000 */
[----:B------:R-:W-:-:S06]  /*3e60*/  ULOP3.LUT UR5, URZ, UR5, URZ, 0x33, !UPT ;  /* 0x00000005ff057292 */ /* 0x000fcc000f8e33ff */
[----:B------:R-:W-:-:S04]  /*3e70*/  IMAD.U32 R0, RZ, RZ, UR5 ;  /* 0x00000005ff007e24 */ /* 0x000fc8000f8e00ff */
[----:B------:R2:W4:Y:S02]  /*3e80*/  REDUX UR7, R0 ;  /* 0x00000000000773c4 */ /* 0x0005240000000000 */
[----:B------:R1:W-:Y:S01]  /*3e90*/  UTCATOMSWS.AND URZ, UR5 ;  /* 0x0000000500ff79e3 */ /* 0x0003e20008000000 */
[----:B--2---:R-:W-:Y:S01]  /*3ea0*/  LOP3.LUT R0, RZ, UR4, RZ, 0x33, !PT ;  /* 0x00000004ff007c12 */ /* 0x004fe2000f8e33ff */
[----:B------:R-:W-:Y:S02]  /*3eb0*/  VOTEU.ANY UR4, UPT, PT ;  /* 0x0000000000047886 */ /* 0x000fe400038e0100 */
[----:B------:R-:W-:Y:S02]  /*3ec0*/  UFLO.U32 UR4, UR4 ;  /* 0x00000004000472bd */ /* 0x000fe400080e0000 */
[----:B------:R-:W2:Y:S04]  /*3ed0*/  REDUX UR6, R0 ;  /* 0x00000000000673c4 */ /* 0x000ea80000000000 */
[----:B-1----:R-:W-:-:S02]  /*3ee0*/  ISETP.EQ.U32.AND P0, PT, R2, UR4, PT ;  /* 0x0000000402007c0c */ /* 0x002fc4000bf02070 */
[----:B----4-:R-:W-:-:S11]  /*3ef0*/  MOV R2, UR7 ;  /* 0x0000000700027c02 */ /* 0x010fd60008000f00 */
[----:B------:R1:W-:Y:S01]  /*3f00*/  @P0 ATOMS.AND RZ, [UR8+0x14], R2 ;  /* 0x00001402ffff098c */ /* 0x0003e2000a800008 */
[----:B--2---:R-:W-:-:S05]  /*3f10*/  IMAD.U32 R0, RZ, RZ, UR6 ;  /* 0x00000006ff007e24 */ /* 0x004fca000f8e00ff */
[----:B------:R1:W-:Y:S01]  /*3f20*/  @P0 ATOMS.AND RZ, [UR8+0x18], R0 ;  /* 0x00001800ffff098c */ /* 0x0003e2000a800008 */
[----:B------:R-:W-:Y:S05]  /*3f30*/  BRA `(.L_x_78) ;  /* 0x0000000000147947 */ /* 0x000fea0003800000 */
.L_x_77:
[----:B------:R-:W-:Y:S02]  /*3f40*/  MOV R2, 0x3f60 ;  /* 0x00003f6000027802 */ /* 0x000fe40000000f00 */
[----:B---3-5:R-:W-:Y:S05]  /*3f50*/  CALL.REL.NOINC `($__internal_0_$__cuda_sm10x_tcgen05_guardrail_trap_col_being_dealloced_not_returned_by_alloc) ;  /* 0x0000003c00347944 */ /* 0x028fea0003c00000 */
[----:B------:R-:W-:Y:S05]  /*3f60*/  BRA `(.L_x_78) ;  /* 0x0000000000087947 */ /* 0x000fea0003800000 */
.L_x_76:
[----:B------:R-:W-:Y:S02]  /*3f70*/  MOV R2, 0x3f90 ;  /* 0x00003f9000027802 */ /* 0x000fe40000000f00 */
[----:B---3-5:R-:W-:Y:S05]  /*3f80*/  CALL.REL.NOINC `($__internal_2_$__cuda_sm10x_tcgen05_guardrail_trap_unallocated_columns_being_dealloced) ;  /* 0x0000003c00407944 */ /* 0x028fea0003c00000 */
.L_x_78:
[----:B------:R-:W-:Y:S01]  /*3f90*/  NOP ;  /* 0x0000000000007918 */ /* 0x000fe20000000000 */
[----:B------:R-:W-:Y:S05]  /*3fa0*/  EXIT ;  /* 0x000000000000794d */ /* 0x000fea0003800000 */
.L_x_60:
[----:B------:R-:W-:-:S09]  /*3fb0*/  UISETP.NE.OR UP0, UPT, UR22, 0x3, !UP3 ;  /* 0x000000031600788c */ /* 0x000fd2000df05670 */
[----:B------:R-:W-:Y:S05]  /*3fc0*/  BRA.U UP0, `(.L_x_79) ;  /* 0x0000000d00087547 */ /* 0x000fea000b800000 */
[----:B------:R-:W1:Y:S01]  /*3fd0*/  LDCU UR26, c[0x0][0x370] ;  /* 0x00006e00ff1a77ac */ /* 0x000e620008000800 */
[----:B------:R-:W2:Y:S01]  /*3fe0*/  LDC.64 R16, c[0x0][0x348] ;  /* 0x0000d200ff107b82 */ /* 0x000ea20000000a00 */
[----:B------:R-:W-:Y:S02]  /*3ff0*/  HFMA2 R13, -RZ, RZ, 0, 0 ;  /* 0x00000000ff0d7431 */ /* 0x000fe400000001ff */
[----:B------:R-:W-:Y:S01]  /*4000*/  IMAD.MOV.U32 R15, RZ, RZ, 0x1 ;  /* 0x00000001ff0f7424 */ /* 0x000fe200078e00ff */
[----:B------:R-:W1:Y:S01]  /*4010*/  LDCU.128 UR28, c[0x0][0xb10] ;  /* 0x00016200ff1c77ac */ /* 0x000e620008000c00 */
[----:B------:R-:W-:Y:S01]  /*4020*/  IMAD.MOV.U32 R14, RZ, RZ, RZ ;  /* 0x000000ffff0e7224 */ /* 0x000fe200078e00ff */
[----:B------:R-:W-:Y:S01]  /*4030*/  MOV R12, 0x2000 ;  /* 0x00002000000c7802 */ /* 0x000fe20000000f00 */
[----:B------:R-:W3:Y:S01]  /*4040*/  LDCU UR25, c[0x0][0x374] ;  /* 0x00006e80ff1977ac */ /* 0x000ee20008000800 */
[----:B------:R-:W4:Y:S01]  /*4050*/  LDC.64 R2, c[0x0][0x888] ;  /* 0x00022200ff027b82 */ /* 0x000f220000000a00 */
[----:B------:R-:W3:Y:S01]  /*4060*/  LDCU UR16, c[0x0][0xb0c] ;  /* 0x00016180ff1077ac */ /* 0x000ee20008000800 */
[----:B------:R-:W2:Y:S06]  /*4070*/  LDCU UR35, c[0x0][0xb20] ;  /* 0x00016400ff2377ac */ /* 0x000eac0008000800 */
[----:B------:R-:W4:Y:S01]  /*4080*/  LDC.64 R4, c[0x0][0x890] ;  /* 0x00022400ff047b82 */ /* 0x000f220000000a00 */
[----:B------:R-:W2:Y:S01]  /*4090*/  LDCU UR4, c[0x0][0xb30] ;  /* 0x00016600ff0477ac */ /* 0x000ea20008000800 */
[----:B------:R-:W-:Y:S01]  /*40a0*/  UMOV UR17, 0x400 ;  /* 0x0000040000117882 */ /* 0x000fe20000000000 */
[----:B-1----:R-:W-:-:S02]  /*40b0*/  UIMAD.WIDE.U32 UR6, UR26, UR28, URZ ;  /* 0x0000001c1a0672a5 */ /* 0x002fc4000f8e00ff */
[----:B---3--:R-:W-:Y:S02]  /*40c0*/  UIMAD.WIDE.U32 UR8, UR25, UR31, URZ ;  /* 0x0000001f190872a5 */ /* 0x008fe4000f8e00ff */
[----:B------:R-:W-:Y:S02]  /*40d0*/  ULEA UR17, UR61, UR17, 0x18 ;  /* 0x000000113d117291 */ /* 0x000fe4000f8ec0ff */
[----:B------:R-:W-:Y:S02]  /*40e0*/  UPLOP3.LUT UP3, UPT, UPT, UPT, UPT, 0x40, 0x4 ;  /* 0x000000000004789c */ /* 0x000fe40003f6e870 */
[----:B------:R-:W-:Y:S01]  /*40f0*/  UIADD3 UR27, UPT, UPT, UR17, 0x80, URZ ;  /* 0x00000080111b7890 */ /* 0x000fe2000fffe0ff */
[----:B------:R-:W-:Y:S01]  /*4100*/  UMOV UR6, UR7 ;  /* 0x0000000700067c82 */ /* 0x000fe20008000000 */
[----:B------:R-:W-:Y:S01]  /*4110*/  UMOV UR32, UR9 ;  /* 0x0000000900207c82 */ /* 0x000fe20008000000 */
[----:B------:R-:W-:Y:S02]  /*4120*/  UISETP.GE.AND UP0, UPT, UR40, 0x1, UPT ;  /* 0x000000012800788c */ /* 0x000fe4000bf06270 */
[----:B------:R-:W-:Y:S01]  /*4130*/  UISETP.NE.AND UP4, UPT, UR40, 0x1, UPT ;  /* 0x000000012800788c */ /* 0x000fe2000bf85270 */
[----:B------:R-:W1:Y:S01]  /*4140*/  LDCU.64 UR14, c[0x0][0xb28] ;  /* 0x00016500ff0e77ac */ /* 0x000e620008000a00 */
[----:B------:R-:W-:-:S02]  /*4150*/  UISETP.NE.AND UP6, UPT, UR16, 0x1, UPT ;  /* 0x000000011000788c */ /* 0x000fc4000bfc5270 */
[----:B------:R-:W-:Y:S02]  /*4160*/  UISETP.NE.AND UP5, UPT, UR30, 0x1, UPT ;  /* 0x000000011e00788c */ /* 0x000fe4000bfa5270 */
[----:B------:R-:W-:Y:S02]  /*4170*/  UPRMT UR27, UR61, 0x654, UR27 ;  /* 0x000006543d1b7896 */ /* 0x000fe4000800001b */
[----:B------:R-:W-:Y:S02]  /*4180*/  USHF.R.U32.HI UR33, URZ, UR29, UR6 ;  /* 0x0000001dff217299 */ /* 0x000fe40008011606 */
[----:B--2---:R-:W-:Y:S02]  /*4190*/  USHF.R.U32.HI UR32, URZ, UR35, UR32 ;  /* 0x00000023ff207299 */ /* 0x004fe40008011620 */
[----:B------:R-:W-:-:S11]  /*41a0*/  UISETP.NE.AND UP2, UPT, UR4, 0x1, UPT ;  /* 0x000000010400788c */ /* 0x000fd6000bf45270 */
.L_x_87:
[C---:B------:R-:W-:Y:S02]  /*41b0*/  LEA R7, R14.reuse, UR17, 0x3 ;  /* 0x000000110e077c11 */ /* 0x040fe4000f8e18ff */
[----:B------:R-:W-:Y:S02]  /*41c0*/  SHF.L.U32 R0, R13, 0x1f, RZ ;  /* 0x0000001f0d007819 */ /* 0x000fe400000006ff */
[----:B------:R-:W-:Y:S02]  /*41d0*/  LEA R8, R14, UR17, 0x4 ;  /* 0x000000110e087c11 */ /* 0x000fe4000f8e20ff */
[----:B--2---:R-:W2:Y:S02]  /*41e0*/  SYNCS.PHASECHK.TRANS64.TRYWAIT P0, [R7+URZ+0xa0], R0 ;  /* 0x0000a000070075a7 */ /* 0x004ea400080011ff */
[----:B--2---:R-:W-:Y:S05]  /*41f0*/  @!P0 BRA `(.L_x_80) ;  /* 0x0000003800088947 */ /* 0x004fea0003800000 */
.L_x_142:
[----:B------:R-:W3:Y:S01]  /*4200*/  LDS.128 R8, [R8+0x130] ;  /* 0x0001300008087984 */ /* 0x000ee20000000c00 */
[----:B------:R-:W-:Y:S01]  /*4210*/  UISETP.GE.AND UP0, UPT, UR40, 0x1, UPT ;  /* 0x000000012800788c */ /* 0x000fe2000bf06270 */
[----:B------:R-:W-:Y:S01]  /*4220*/  @!PT LDS RZ, [RZ] ;  /* 0x00000000fffff984 */ /* 0x000fe20000000800 */
[----:B------:R-:W-:Y:S01]  /*4230*/  @!PT LDS RZ, [RZ] ;  /* 0x00000000fffff984 */ /* 0x000fe20000000800 */
[----:B------:R-:W-:Y:S01]  /*4240*/  @!PT LDS RZ, [RZ] ;  /* 0x00000000fffff984 */ /* 0x000fe20000000800 */
[----:B------:R-:W-:Y:S01]  /*4250*/  @!PT LDS RZ, [RZ] ;  /* 0x00000000fffff984 */ /* 0x000fe20000000800 */
[----:B------:R1:W-:Y:S06]  /*4260*/  MEMBAR.ALL.CTA ;  /* 0x0000000000007992 */ /* 0x0003ec0000008000 */
[----:B-1----:R-:W1:Y:S01]  /*4270*/  FENCE.VIEW.ASYNC.S ;  /* 0x00000000000073c6 */ /* 0x002e620000000000 */
[----:B---3--:R-:W-:Y:S11]  /*4280*/  LOP3.LUT P0, RZ, R10, 0x1, RZ, 0xc0, !PT ;  /* 0x000000010aff7812 */ /* 0x008ff6000780c0ff */
[----:B------:R-:W-:Y:S02]  /*4290*/  @!UPT UIADD3 URZ, UPT, UPT, URZ, URZ, URZ ;  /* 0x000000fffffff290 */ /* 0x000fe4000fffe0ff */
[----:B-1----:R-:W-:Y:S01]  /*42a0*/  VOTEU.ANY UP1, P0 ;  /* 0x0000000000ff7886 */ /* 0x002fe20000020100 */
[----:B------:R-:W-:Y:S11]  /*42b0*/  PLOP3.LUT P0, PT, PT, PT, UP1, 0x80, 0x8 ;  /* 0x000000000008781c */ /* 0x000ff60003f0f018 */
[----:B------:R-:W-:Y:S02]  /*42c0*/  @!UPT UIADD3 URZ, UPT, UPT, URZ, URZ, URZ ;  /* 0x000000fffffff290 */ /* 0x000fe4000fffe0ff */
[----:B--2---:R-:W-:Y:S02]  /*42d0*/  @P0 SHF.R.U32.HI R0, RZ, 0x10, R9 ;  /* 0x00000010ff000819 */ /* 0x004fe40000011609 */
[----:B------:R-:W-:Y:S02]  /*42e0*/  @P0 MOV R6, R8 ;  /* 0x0000000800060202 */ /* 0x000fe40000000f00 */
[----:B------:R-:W-:Y:S01]  /*42f0*/  @P0 R2UR UR4, R0 ;  /* 0x00000000000402ca */ /* 0x000fe200000e0000 */
[----:B------:R-:W-:Y:S01]  /*4300*/  VIADD R0, R7, 0xb0 ;  /* 0x000000b007007836 */ /* 0x000fe20000000000 */
[----:B------:R-:W-:Y:S02]  /*4310*/  @P0 LOP3.LUT R8, R9, 0xffff, RZ, 0xc0, !PT ;  /* 0x0000ffff09080812 */ /* 0x000fe400078ec0ff */
[----:B------:R-:W-:Y:S02]  /*4320*/  @P0 R2UR UR6, R6 ;  /* 0x00000000060602ca */ /* 0x000fe400000e0000 */
[----:B------:R-:W-:Y:S02]  /*4330*/  PRMT R0, RZ, 0x654, R0 ;  /* 0x00000654ff007816 */ /* 0x000fe40000000000 */
[----:B------:R-:W-:Y:S02]  /*4340*/  @P0 R2UR UR5, R8 ;  /* 0x00000000080502ca */ /* 0x000fe400000e0000 */
[----:B------:R1:W-:Y:S03]  /*4350*/  SYNCS.ARRIVE.TRANS64.RED.A1T0 RZ, [R0+URZ], RZ ;  /* 0x000000ff00ff79a7 */ /* 0x0003e600081004ff */
[----:B------:R-:W-:Y:S04]  /*4360*/  @UP1 UMOV UR24, UR4 ;  /* 0x0000000400181c82 */ /* 0x000fe80008000000 */
[----:B------:R-:W-:Y:S04]  /*4370*/  @UP1 UMOV UR13, UR6 ;  /* 0x00000006000d1c82 */ /* 0x000fe80008000000 */
[----:B------:R-:W-:Y:S01]  /*4380*/  @UP1 UMOV UR7, UR5 ;  /* 0x0000000500071c82 */ /* 0x000fe20008000000 */
[----:B------:R-:W-:Y:S05]  /*4390*/  BRA.U !UP0, `(.L_x_81) ;  /* 0x0000000108a47547 */ /* 0x000fea000b800000 */
[----:B------:R-:W-:Y:S02]  /*43a0*/  UIMAD.WIDE.U32 UR10, UR7, UR31, URZ ;  /* 0x0000001f070a72a5 */ /* 0x000fe4000f8e00ff */
[----:B------:R-:W-:Y:S02]  /*43b0*/  UIMAD.WIDE.U32 UR18, UR13, UR28, URZ ;  /* 0x0000001c0d1272a5 */ /* 0x000fe4000f8e00ff */
[----:B------:R-:W-:Y:S02]  /*43c0*/  USEL UR4, UR25, UR32, !UP5 ;  /* 0x0000002019047287 */ /* 0x000fe4000e800000 */
[----:B------:R-:W-:Y:S02]  /*43d0*/  USEL UR8, UR26, UR33, !UP6 ;  /* 0x000000211a087287 */ /* 0x000fe4000f000000 */
[----:B------:R-:W-:Y:S02]  /*43e0*/  UIMAD.WIDE.U32 UR20, UR4, UR14, URZ ;  /* 0x0000000e041472a5 */ /* 0x000fe4000f8e00ff */
[----:B------:R-:W-:Y:S01]  /*43f0*/  UIMAD.WIDE.U32 UR22, UR8, UR14, URZ ;  /* 0x0000000e081672a5 */ /* 0x000fe2000f8e00ff */
[----:B------:R-:W-:Y:S02]  /*4400*/  UMOV UR5, UR11 ;  /* 0x0000000b00057c82 */ /* 0x000fe40008000000 */
[----:B------:R-:W-:Y:S03]  /*4410*/  USHF.R.U32.HI UR6, URZ, UR35, UR5 ;  /* 0x00000023ff067299 */ /* 0x000fe60008011605 */
[----:B------:R-:W-:Y:S01]  /*4420*/  UMOV UR5, UR19 ;  /* 0x0000001300057c82 */ /* 0x000fe20008000000 */
[----:B------:R-:W-:Y:S02]  /*4430*/  USEL UR6, UR7, UR6, !UP5 ;  /* 0x0000000607067287 */ /* 0x000fe4000e800000 */
[----:B------:R-:W-:Y:S02]  /*4440*/  USHF.R.U32.HI UR9, URZ, UR29, UR5 ;  /* 0x0000001dff097299 */ /* 0x000fe40008011605 */
[----:B------:R-:W-:Y:S01]  /*4450*/  UIMAD.WIDE.U32 UR10, UR6, UR14, URZ ;  /* 0x0000000e060a72a5 */ /* 0x000fe2000f8e00ff */
[----:B------:R-:W-:Y:S02]  /*4460*/  UMOV UR5, UR21 ;  /* 0x0000001500057c82 */ /* 0x000fe40008000000 */
[----:B------:R-:W-:Y:S03]  /*4470*/  @UP4 USHF.R.U32.HI UR4, URZ, UR15, UR5 ;  /* 0x0000000fff044299 */ /* 0x000fe60008011605 */
[----:B------:R-:W-:Y:S01]  /*4480*/  UMOV UR5, UR23 ;  /* 0x0000001700057c82 */ /* 0x000fe20008000000 */
[----:B------:R-:W-:Y:S02]  /*4490*/  UIMAD UR4, UR40, UR4, URZ ;  /* 0x00000004280472a4 */ /* 0x000fe4000f8e02ff */
[----:B------:R-:W-:Y:S02]  /*44a0*/  @UP4 USHF.R.U32.HI UR8, URZ, UR15, UR5 ;  /* 0x0000000fff084299 */ /* 0x000fe40008011605 */
[----:B------:R-:W-:Y:S02]  /*44b0*/  USEL UR5, UR13, UR9, !UP6 ;  /* 0x000000090d057287 */ /* 0x000fe4000f000000 */
[----:B------:R-:W-:Y:S02]  /*44c0*/  UIMAD UR9, UR40, UR8, URZ ;  /* 0x00000008280972a4 */ /* 0x000fe4000f8e02ff */
[----:B------:R-:W-:Y:S03]  /*44d0*/  UISETP.GE.AND UP0, UPT, UR6, UR4, UPT ;  /* 0x000000040600728c */ /* 0x000fe6000bf06270 */
[----:B------:R-:W-:Y:S01]  /*44e0*/  UMOV UR4, UR11 ;  /* 0x0000000b00047c82 */ /* 0x000fe20008000000 */
[----:B------:R-:W-:Y:S02]  /*44f0*/  UISETP.GE.OR UP0, UPT, UR5, UR9, UP0 ;  /* 0x000000090500728c */ /* 0x000fe40008706670 */
[----:B------:R-:W-:Y:S02]  /*4500*/  USHF.R.U32.HI UR4, URZ, UR15, UR4 ;  /* 0x0000000fff047299 */ /* 0x000fe40008011604 */
[----:B------:R-:W-:Y:S02]  /*4510*/  UIMAD.WIDE.U32 UR10, UR5, UR14, URZ ;  /* 0x0000000e050a72a5 */ /* 0x000fe4000f8e00ff */
[----:B------:R-:W-:Y:S04]  /*4520*/  USEL UR12, UR6, UR4, !UP4 ;  /* 0x00000004060c7287 */ /* 0x000fe8000e000000 */
[----:B------:R-:W-:Y:S01]  /*4530*/  UIADD3 UR9, UPT, UPT, -UR12, URZ, URZ ;  /* 0x000000ff0c097290 */ /* 0x000fe2000fffe1ff */
[----:B------:R-:W-:Y:S02]  /*4540*/  @!UP0 UMOV UR4, UR11 ;  /* 0x0000000b00048c82 */ /* 0x000fe40008000000 */
[----:B------:R-:W-:Y:S02]  /*4550*/  @!UP0 USHF.R.U32.HI UR4, URZ, UR15, UR4 ;  /* 0x0000000fff048299 */ /* 0x000fe40008011604 */
[----:B------:R-:W-:Y:S02]  /*4560*/  UIMAD UR9, UR40, UR9, UR6 ;  /* 0x00000009280972a4 */ /* 0x000fe4000f8e0206 */
[----:B------:R-:W-:Y:S04]  /*4570*/  @!UP0 USEL UR4, UR5, UR4, !UP4 ;  /* 0x0000000405048287 */ /* 0x000fe8000e000000 */
[----:B------:R-:W-:Y:S02]  /*4580*/  @!UP0 UIMAD UR9, UR8, UR9, UR4 ;  /* 0x00000009080982a4 */ /* 0x000fe4000f8e0204 */
[----:B------:R-:W-:Y:S02]  /*4590*/  @!UP0 UIADD3 UR10, UPT, UPT, UR12, -UR4, URZ ;  /* 0x800000040c0a8290 */ /* 0x000fe4000fffe0ff */
[----:B------:R-:W-:Y:S02]  /*45a0*/  UIADD3 UR4, UPT, UPT, -UR5, URZ, URZ ;  /* 0x000000ff05047290 */ /* 0x000fe4000fffe1ff */
[----:B------:R-:W-:Y:S02]  /*45b0*/  UIADD3 UR8, UPT, UPT, -UR6, URZ, URZ ;  /* 0x000000ff06087290 */ /* 0x000fe4000fffe1ff */
[----:B------:R-:W-:Y:S02]  /*45c0*/  @!UP0 UIMAD UR6, UR10, UR40, UR5 ;  /* 0x000000280a0682a4 */ /* 0x000fe4000f8e0205 */
[----:B------:R-:W-:Y:S02]  /*45d0*/  UIMAD UR13, UR16, UR4, UR13 ;  /* 0x00000004100d72a4 */ /* 0x000fe4000f8e020d */
[----:B------:R-:W-:Y:S01]  /*45e0*/  UIMAD UR7, UR30, UR8, UR7 ;  /* 0x000000081e0772a4 */ /* 0x000fe2000f8e0207 */
[----:B------:R-:W-:Y:S02]  /*45f0*/  @!UP0 UMOV UR5, UR9 ;  /* 0x0000000900058c82 */ /* 0x000fe40008000000 */
[----:B------:R-:W-:Y:S02]  /*4600*/  UIMAD UR13, UR5, UR16, UR13 ;  /* 0x00000010050d72a4 */ /* 0x000fe4000f8e020d */
[----:B------:R-:W-:Y:S11]  /*4610*/  UIMAD UR7, UR6, UR30, UR7 ;  /* 0x0000001e060772a4 */ /* 0x000ff6000f8e0207 */
[----:B------:R-:W-:Y:S01]  /*4620*/  @!UPT UIADD3 URZ, UPT, UPT, URZ, URZ, URZ ;  /* 0x000000fffffff290 */ /* 0x000fe2000fffe0ff */
.L_x_81:
[----:B------:R-:W2:Y:S01]  /*4630*/  @!UP2 LDCU.128 UR20, c[0x0][0xb10] ;  /* 0x00016200ff14a7ac */ /* 0x000ea20008000c00 */
[C---:B----4-:R-:W-:Y:S02]  /*4640*/  ISETP.NE.U32.AND P1, PT, R4.reuse, RZ, PT ;  /* 0x000000ff0400720c */ /* 0x050fe40003f25070 */
[----:B------:R-:W-:Y:S02]  /*4650*/  ISETP.NE.U32.AND P0, PT, R4, RZ, PT ;  /* 0x000000ff0400720c */ /* 0x000fe40003f05070 */
[C---:B------:R-:W-:Y:S02]  /*4660*/  ISETP.NE.AND.EX P1, PT, R5.reuse, RZ, PT, P1 ;  /* 0x000000ff0500720c */ /* 0x040fe40003f25310 */
[----:B------:R-:W-:Y:S01]  /*4670*/  ISETP.NE.AND.EX P0, PT, R5, RZ, PT, P0 ;  /* 0x000000ff0500720c */ /* 0x000fe20003f05300 */
[----:B------:R-:W3:Y:S01]  /*4680*/  @!UP2 LDCU UR5, c[0x0][0xb0c] ;  /* 0x00016180ff05a7ac */ /* 0x000ee20008000800 */
[----:B------:R-:W-:Y:S01]  /*4690*/  SHF.L.U32 R6, R15, 0x1f, RZ ;  /* 0x0000001f0f067819 */ /* 0x000fe200000006ff */
[----:B--2---:R-:W-:Y:S07]  /*46a0*/  UIMAD.WIDE.U32 UR8, UR13, UR20, URZ ;  /* 0x000000140d0872a5 */ /* 0x004fee000f8e00ff */
[----:B------:R-:W-:Y:S01]  /*46b0*/  @!UP2 UMOV UR4, UR9 ;  /* 0x000000090004ac82 */ /* 0x000fe20008000000 */
[----:B---3--:R-:W-:Y:S02]  /*46c0*/  @!UP2 UISETP.NE.AND UP0, UPT, UR5, 0x1, UPT ;  /* 0x000000010500a88c */ /* 0x008fe4000bf05270 */
[----:B------:R-:W-:Y:S02]  /*46d0*/  @!UP2 USHF.R.U32.HI UR4, URZ, UR21, UR4 ;  /* 0x00000015ff04a299 */ /* 0x000fe40008011604 */
[----:B------:R-:W-:Y:S02]  /*46e0*/  UIMAD.WIDE.U32 UR8, UR7, UR23, URZ ;  /* 0x00000017070872a5 */ /* 0x000fe4000f8e00ff */
[----:B------:R-:W-:Y:S02]  /*46f0*/  @!UP2 USEL UR10, UR13, UR4, !UP0 ;  /* 0x000000040d0aa287 */ /* 0x000fe4000c000000 */
[----:B------:R-:W-:Y:S03]  /*4700*/  @!UP2 UISETP.NE.AND UP0, UPT, UR22, 0x1, UPT ;  /* 0x000000011600a88c */ /* 0x000fe6000bf05270 */
[----:B------:R-:W-:Y:S02]  /*4710*/  @!UP2 UMOV UR6, UR9 ;  /* 0x000000090006ac82 */ /* 0x000fe40008000000 */
[----:B------:R-:W2:Y:S02]  /*4720*/  @!UP2 LDCU UR4, c[0x0][0xb20] ;  /* 0x00016400ff04a7ac */ /* 0x000ea40008000800 */
[----:B--2---:R-:W-:Y:S04]  /*4730*/  @!UP2 USHF.R.U32.HI UR6, URZ, UR4, UR6 ;  /* 0x00000004ff06a299 */ /* 0x004fe80008011606 */
[----:B------:R-:W-:Y:S04]  /*4740*/  @!UP2 USEL UR6, UR7, UR6, !UP0 ;  /* 0x000000060706a287 */ /* 0x000fe8000c000000 */
[----:B------:R-:W-:Y:S02]  /*4750*/  @!UP2 UIADD3 UR4, UPT, UPT, -UR10, UR6, URZ ;  /* 0x000000060a04a290 */ /* 0x000fe4000fffe1ff */
[----:B------:R-:W-:Y:S02]  /*4760*/  @!UP2 UIADD3 UR6, UPT, UPT, UR10, -UR6, URZ ;  /* 0x800000060a06a290 */ /* 0x000fe4000fffe0ff */
[----:B------:R-:W-:Y:S02]  /*4770*/  @!UP2 UIMAD UR13, UR4, UR5, UR13 ;  /* 0x00000005040da2a4 */ /* 0x000fe4000f8e020d */
[----:B------:R-:W-:Y:S01]  /*4780*/  @!UP2 UIMAD UR7, UR6, UR22, UR7 ;  /* 0x000000160607a2a4 */ /* 0x000fe2000f8e0207 */
[----:B------:R-:W-:Y:S11]  /*4790*/  BRA.U UP3, `(.L_x_82) ;  /* 0x0000000103107547 */ /* 0x000ff6000b800000 */
[----:B------:R-:W-:Y:S04]  /*47a0*/  MOV R7, UR34 ;  /* 0x0000002200077c02 */ /* 0x000fe80008000f00 */
[----:B------:R-:W-:Y:S04]  /*47b0*/  SHF.L.U32 R7, R7, 0x1f, RZ ;  /* 0x0000001f07077819 */ /* 0x000fe800000006ff */
[----:B------:R-:W2:Y:S02]  /*47c0*/  SYNCS.PHASECHK.TRANS64.TRYWAIT P2, [UR17+0x98], R7 ;  /* 0x00009807ff0075a7 */ /* 0x000ea40008041111 */
[----:B--2---:R-:W-:Y:S05]  /*47d0*/  @!P2 BRA `(.L_x_83) ;  /* 0x0000003000a4a947 */ /* 0x004fea0003800000 */
.L_x_82:
[----:B------:R-:W-:Y:S05]  /*47e0*/  @!P1 BRA `(.L_x_84) ;  /* 0x0000000000309947 */ /* 0x000fea0003800000 */
[----:B------:R-:W-:Y:S01]  /*47f0*/  ISETP.NE.U32.AND P1, PT, R2, RZ, PT ;  /* 0x000000ff0200720c */ /* 0x000fe20003f25070 */
[----:B------:R-:W2:Y:S01]  /*4800*/  LDCU.64 UR4, c[0x0][0x358] ;  /* 0x00006b00ff0477ac */ /* 0x000ea20008000a00 */
[----:B------:R-:W-:Y:S02]  /*4810*/  IMAD.MOV.U32 R141, RZ, RZ, 0x1 ;  /* 0x00000001ff8d7424 */ /* 0x000fe400078e00ff */
[----:B------:R-:W-:Y:S11]  /*4820*/  ISETP.NE.AND.EX P1, PT, R3, RZ, PT, P1 ;  /* 0x000000ff0300720c */ /* 0x000ff60003f25310 */
[----:B------:R-:W-:Y:S02]  /*4830*/  @!UPT UIADD3 URZ, UPT, UPT, URZ, URZ, URZ ;  /* 0x000000fffffff290 */ /* 0x000fe4000fffe0ff */
[----:B------:R-:W3:Y:S01]  /*4840*/  @P1 LDC.64 R8, c[0x0][0x888] ;  /* 0x00022200ff081b82 */ /* 0x000ee20000000a00 */
[----:B-1----:R-:W-:Y:S04]  /*4850*/  @P1 IMAD R0, R4, UR36, RZ ;  /* 0x0000002404001c24 */ /* 0x002fe8000f8e02ff */
[----:B---3--:R-:W-:Y:S04]  /*4860*/  @P1 IMAD.WIDE R8, R0, 0x4, R8 ;  /* 0x0000000400081825 */ /* 0x008fe800078e0208 */
[----:B------:R-:W-:Y:S01]  /*4870*/  HFMA2 R0, -RZ, RZ, 0, 5.9604644775390625e-08 ;  /* 0x00000001ff007431 */ /* 0x000fe200000001ff */
[----:B--2--5:R2:W5:Y:S04]  /*4880*/  @P1 LDG.E R71, desc[UR4][R8.64] ;  /* 0x0000000408471981 */ /* 0x024568000c1e1900 */
[----:B------:R-:W-:Y:S01]  /*4890*/  @!P1 PRMT R141, R0, 0x7610, R141 ;  /* 0x00007610008d9816 */ /* 0x000fe2000000008d */
[----:B--2---:R-:W3:Y:S06]  /*48a0*/  @!P1 LDC R71, c[0x0][0x880] ;  /* 0x00022000ff479b82 */ /* 0x004eec0000000800 */
.L_x_84:
[----:B---3-5:R-:W-:Y:S01]  /*48b0*/  @!P0 FSETP.EQ.AND P1, PT, R71, RZ, PT ;  /* 0x000000ff4700820b */ /* 0x028fe20003f22000 */
[----:B------:R-:W-:Y:S01]  /*48c0*/  @!UPT UIADD3 URZ, UPT, UPT, URZ, URZ, URZ ;  /* 0x000000fffffff290 */ /* 0x000fe2000fffe0ff */
[----:B------:R-:W-:Y:S11]  /*48d0*/  @!P0 BRA `(.L_x_85) ;  /* 0x0000000000188947 */ /* 0x000ff60003800000 */
[----:B------:R-:W-:Y:S02]  /*48e0*/  LOP3.LUT P0, RZ, R141, 0xff, RZ, 0xc0, !PT ;  /* 0x000000ff8dff7812 */ /* 0x000fe4000780c0ff */
[----:B------:R-:W-:Y:S04]  /*48f0*/  ISETP.NE.U32.AND P1, PT, R2, RZ, PT ;  /* 0x000000ff0200720c */ /* 0x000fe80003f25070 */
[----:B------:R-:W-:Y:S04]  /*4900*/  ISETP.NE.AND.EX P1, PT, R3, RZ, PT, P1 ;  /* 0x000000ff0300720c */ /* 0x000fe80003f25310 */
[----:B------:R-:W-:Y:S03]  /*4910*/  PLOP3.LUT P1, PT, P1, PT, PT, 0x8, 0x80 ;  /* 0x000000000080781c */ /* 0x000fe60000f2e170 */
[----:B------:R-:W-:Y:S11]  /*4920*/  @P0 FSETP.EQ.AND P1, PT, R71, RZ, PT ;  /* 0x000000ff4700020b */ /* 0x000ff60003f22000 */
[----:B------:R-:W-:Y:S02]  /*4930*/  @!UPT UIADD3 URZ, UPT, UPT, URZ, URZ, URZ ;  /* 0x000000fffffff290 */ /* 0x000fe4000fffe0ff */
.L_x_85:
[----:B------:R-:W2:Y:S01]  /*4940*/  SYNCS.PHASECHK.TRANS64.TRYWAIT P0, [UR17+0x88], R6 ;  /* 0x00008806ff0075a7 */ /* 0x000ea20008001111 */
[----:B------:R-:W-:Y:S02]  /*4950*/  ELECT P2, URZ, PT ;  /* 0x0000000000ff782f */ /* 0x000fe40003840000 */
[----:B------:R-:W-:Y:S01]  /*4960*/  IADD3 R14, PT, PT, R14, 0x1, RZ ;  /* 0x000000010e0e7810 */ /* 0x000fe20007ffe0ff */
[----:B--2---:R-:W-:Y:S10]  /*4970*/  @!P0 BRA `(.L_x_86) ;  /* 0x0000003000548947 */ /* 0x004ff40003800000 */
.L_x_145:
[----:B------:R-:W-:Y:S01]  /*4980*/  PLOP3.LUT P1, PT, P1, P2, PT, 0xf2, 0x2f ;  /* 0x00000000002f781c */ /* 0x000fe20000f25e72 */
[----:B------:R-:W-:Y:S01]  /*4990*/  UMOV UR18, 0x0 ;  /* 0x0000000000127882 */ /* 0x000fe20000000000 */
[----:B------:R-:W-:Y:S01]  /*49a0*/  UMOV UR19, 0x10000000 ;  /* 0x1000000000137882 */ /* 0x000fe20000000000 */
[----:B------:R-:W-:Y:S01]  /*49b0*/  UMOV UR12, UR36 ;  /* 0x00000024000c7c82 */ /* 0x000fe20008000000 */
[----:B------:R-:W-:Y:S01]  /*49c0*/  LOP3.LUT R15, R15, 0x1, RZ, 0x3c, !PT ;  /* 0x000000010f0f7812 */ /* 0x000fe200078e3cff */
[----:B------:R-:W-:Y:S01]  /*49d0*/  UPLOP3.LUT UP3, UPT, UPT, UPT, UPT, 0x80, 0x8 ;  /* 0x000000000008789c */ /* 0x000fe20003f6f070 */
[----:B------:R-:W-:Y:S07]  /*49e0*/  UMOV UR36, UR24 ;  /* 0x0000001800247c82 */ /* 0x000fee0008000000 */
[----:B-1----:R-:W-:Y:S01]  /*49f0*/  @!P1 IADD3 R6, P0, PT, R16, 0x580, RZ ;  /* 0x0000058010069810 */ /* 0x002fe20007f1e0ff */
[----:B------:R-:W-:Y:S03]  /*4a00*/  VOTEU.ALL UP0, P1 ;  /* 0x0000000000ff7886 */ /* 0x000fe60000800000 */
[----:B------:R-:W-:Y:S01]  /*4a10*/  @!P1 R2UR UR5, R6 ;  /* 0x00000000060592ca */ /* 0x000fe200000e0000 */
[----:B------:R-:W-:Y:S01]  /*4a20*/  @!P1 IMAD.X R0, RZ, RZ, R17, P0 ;  /* 0x000000ffff009224 */ /* 0x000fe200000e0611 */
[----:B------:R-:W-:Y:S01]  /*4a30*/  @!UP0 USHF.L.U32 UR10, UR45, 0x6, URZ ;  /* 0x000000062d0a8899 */ /* 0x000fe200080006ff */
[----:B------:R-:W-:Y:S01]  /*4a40*/  ISETP.NE.AND P0, PT, R14, 0x2, PT ;  /* 0x000000020e00780c */ /* 0x000fe20003f05270 */
[----:B------:R-:W-:Y:S02]  /*4a50*/  @!UP0 USHF.L.U32 UR11, UR46, 0x7, URZ ;  /* 0x000000072e0b8899 */ /* 0x000fe400080006ff */
[----:B------:R-:W-:Y:S01]  /*4a60*/  @!P1 R2UR UR4, R0 ;  /* 0x00000000000492ca */ /* 0x000fe200000e0000 */
[----:B------:R-:W-:Y:S01]  /*4a70*/  @!UP0 UIADD3 UR8, UPT, UPT, UR17, 0x200, URZ ;  /* 0x0000020011088890 */ /* 0x000fe2000fffe0ff */
[----:B------:R-:W-:Y:S01]  /*4a80*/  SEL R0, RZ, 0x1, P0 ;  /* 0x00000001ff007807 */ /* 0x000fe20000000000 */
[----:B------:R-:W-:Y:S01]  /*4a90*/  @!UP0 UIADD3 UR9, UPT, UPT, UR17, 0x80, URZ ;  /* 0x0000008011098890 */ /* 0x000fe2000fffe0ff */
[----:B------:R-:W-:Y:S01]  /*4aa0*/  SEL R14, R14, RZ, P0 ;  /* 0x000000ff0e0e7207 */ /* 0x000fe20000000000 */
[----:B------:R-:W-:Y:S01]  /*4ab0*/  VOTEU.ALL UP0, P1 ;  /* 0x0000000000ff7886 */ /* 0x000fe20000800000 */
[----:B------:R-:W-:Y:S01]  /*4ac0*/  LOP3.LUT R13, R13, R0, RZ, 0x3c, !PT ;  /* 0x000000000d0d7212 */ /* 0x000fe200078e3cff */
[----:B------:R-:W-:Y:S01]  /*4ad0*/  IMAD.U32 R6, RZ, RZ, UR5 ;  /* 0x00000005ff067e24 */ /* 0x000fe2000f8e00ff */
[----:B------:R-:W-:Y:S02]  /*4ae0*/  UIADD3 UR45, UPT, UPT, UR7, UR55, URZ ;  /* 0x00000037072d7290 */ /* 0x000fe4000fffe0ff */
[----:B------:R-:W-:Y:S03]  /*4af0*/  UIADD3 UR46, UPT, UPT, UR13, UR58, URZ ;  /* 0x0000003a0d2e7290 */ /* 0x000fe6000fffe0ff */
[----:B------:R-:W-:Y:S01]  /*4b00*/  IMAD.U32 R7, RZ, RZ, UR4 ;  /* 0x00000004ff077e24 */ /* 0x000fe2000f8e00ff */
[----:B------:R-:W-:Y:S04]  /*4b10*/  @!P1 R2UR UR4, R6 ;  /* 0x00000000060492ca */ /* 0x000fe800000e0000 */
[----:B------:R-:W-:Y:S11]  /*4b20*/  @!P1 R2UR UR5, R7 ;  /* 0x00000000070592ca */ /* 0x000ff600000e0000 */
[----:B------:R-:W-:Y:S02]  /*4b30*/  @!UPT UIADD3 URZ, UPT, UPT, URZ, URZ, URZ ;  /* 0x000000fffffff290 */ /* 0x000fe4000fffe0ff */
[----:B------:R2:W-:Y:S01]  /*4b40*/  @!UP0 UTMALDG.3D [UR8], [UR4], desc[UR18] ;  /* 0x00001208040085b4 */ /* 0x0005e20008011000 */
[----:B------:R2:W-:Y:S01]  /*4b50*/  @!P1 SYNCS.ARRIVE.TRANS64.RED.A0TR RZ, [UR17+0x80], R12 ;  /* 0x0000800cffff99a7 */ /* 0x0005e20008300411 */
[----:B------:R-:W-:Y:S01]  /*4b60*/  SYNCS.ARRIVE.TRANS64.RED.A1T0 RZ, [UR27], RZ ;  /* 0x000000ffffff79a7 */ /* 0x000fe2000810041b */
[----:B------:R-:W-:Y:S05]  /*4b70*/  BRA.U UP1, `(.L_x_87) ;  /* 0xfffffff5018c7547 */ /* 0x000fea000b83ffff */
[----:B------:R-:W-:Y:S07]  /*4b80*/  MOV R0, UR17 ;  /* 0x0000001100007c02 */ /* 0x000fee0008000f00 */
.L_x_88:
[----:B-1----:R-:W-:-:S04]  /*4b90*/  SHF.L.U32 R2, R15, 0x1f, RZ ;  /* 0x0000001f0f027819 */ /* 0x002fc800000006ff */
[----:B------:R1:W3:Y:S03]  /*4ba0*/  SYNCS.PHASECHK.TRANS64.TRYWAIT P0, [R0+URZ+0x88], R2 ;  /* 0x00008802000075a7 */ /* 0x0002e600080011ff */
[----:B---3--:R-:W-:Y:S05]  /*4bb0*/  @!P0 NANOSLEEP.SYNCS 0x989680 ;  /* 0x009896800000895d */ /* 0x008fea0003900000 */
[----:B------:R-:W3:Y:S02]  /*4bc0*/  @!P0 SYNCS.PHASECHK.TRANS64 P0, [R0+URZ+0x88], R2 ;  /* 0x00008802000085a7 */ /* 0x000ee400080010ff */
[----:B--23--:R-:W-:Y:S05]  /*4bd0*/  @P0 EXIT ;  /* 0x000000000000094d */ /* 0x00cfea0003800000 */
[----:B------:R-:W-:Y:S05]  /*4be0*/  BRA `(.L_x_88) ;  /* 0xfffffffc00e87947 */ /* 0x000fea000383ffff */
.L_x_79:
[----:B------:R-:W-:-:S06]  /*4bf0*/  UISETP.GE.AND UP0, UPT, UR22, 0x4, UPT ;  /* 0x000000041600788c */ /* 0x000fcc000bf06270 */
[----:B------:R-:W-:-:S13]  /*4c00*/  PLOP3.LUT P0, PT, PT, PT, UP0, 0x80, 0x8 ;  /* 0x000000000008781c */ /* 0x000fda0003f0f008 */
[----:B------:R-:W-:Y:S05]  /*4c10*/  @!P0 EXIT ;  /* 0x000000000000894d */ /* 0x000fea0003800000 */
[----:B------:R-:W-:Y:S01]  /*4c20*/  BAR.SYNC.DEFER_BLOCKING 0x6, 0xa0 ;  /* 0x0182800000007b1d */ /* 0x000fe20000010000 */
[C---:B------:R-:W-:Y:S02]  /*4c30*/  IMAD.SHL.U32 R4, R131.reuse, 0x40, RZ ;  /* 0x0000004083047824 */ /* 0x040fe400078e00ff */
[----:B------:R-:W-:Y:S02]  /*4c40*/  HFMA2 R68, -RZ, RZ, 0, 0 ;  /* 0x00000000ff447431 */ /* 0x000fe400000001ff */
[C---:B------:R-:W-:Y:S01]  /*4c50*/  IMAD.SHL.U32 R140, R131.reuse, 0x8, RZ ;  /* 0x00000008838c7824 */ /* 0x040fe200078e00ff */
[----:B------:R-:W-:Y:S01]  /*4c60*/  CS2R R144, SRZ ;  /* 0x0000000000907805 */ /* 0x000fe2000001ff00 */
[C---:B------:R-:W-:Y:S01]  /*4c70*/  IMAD.SHL.U32 R147, R131.reuse, 0x10, RZ ;  /* 0x0000001083937824 */ /* 0x040fe200078e00ff */
[----:B------:R-:W-:Y:S01]  /*4c80*/  UMOV UR44, 0x400 ;  /* 0x00000400002c7882 */ /* 0x000fe20000000000 */
[----:B------:R-:W-:Y:S01]  /*4c90*/  LOP3.LUT R5, R4, 0x180, RZ, 0xc0, !PT ;  /* 0x0000018004057812 */ /* 0x000fe200078ec0ff */
[----:B------:R-:W-:Y:S01]  /*4ca0*/  ULEA UR44, UR61, UR44, 0x18 ;  /* 0x0000002c3d2c7291 */ /* 0x000fe2000f8ec0ff */
[----:B------:R-:W1:Y:S01]  /*4cb0*/  LDC.64 R136, c[0x0][0x888] ;  /* 0x00022200ff887b82 */ /* 0x000e620000000a00 */
[----:B------:R-:W-:Y:S01]  /*4cc0*/  IMAD.U32 R69, R131, 0x10000, RZ ;  /* 0x0001000083457824 */ /* 0x000fe200078e00ff */
[----:B------:R-:W-:Y:S01]  /*4cd0*/  LOP3.LUT R140, R5, 0x30, R140, 0xf8, !PT ;  /* 0x00000030058c7812 */ /* 0x000fe200078ef88c */
[----:B------:R-:W-:Y:S01]  /*4ce0*/  UIADD3 UR4, UPT, UPT, UR44, 0x2200, URZ ;  /* 0x000022002c047890 */ /* 0x000fe2000fffe0ff */
[----:B------:R-:W-:Y:S01]  /*4cf0*/  LOP3.LUT R149, R147, 0x20, RZ, 0xc0, !PT ;  /* 0x0000002093957812 */ /* 0x000fe200078ec0ff */
[----:B------:R-:W-:Y:S01]  /*4d00*/  IMAD.MOV.U32 R146, RZ, RZ, RZ ;  /* 0x000000ffff927224 */ /* 0x000fe200078e00ff */
[----:B------:R-:W-:Y:S01]  /*4d10*/  LOP3.LUT R140, R140, 0x1e40, R4, 0xf8, !PT ;  /* 0x00001e408c8c7812 */ /* 0x000fe200078ef804 */
[----:B------:R-:W-:Y:S01]  /*4d20*/  IMAD.MOV.U32 R143, RZ, RZ, RZ ;  /* 0x000000ffff8f7224 */ /* 0x000fe200078e00ff */
[----:B------:R-:W2:Y:S01]  /*4d30*/  LDC.64 R138, c[0x0][0x890] ;  /* 0x00022400ff8a7b82 */ /* 0x000ea20000000a00 */
[----:B------:R-:W-:Y:S01]  /*4d40*/  LOP3.LUT R69, R69, 0x600000, RZ, 0xc0, !PT ;  /* 0x0060000045457812 */ /* 0x000fe200078ec0ff */
[----:B------:R-:W3:Y:S01]  /*4d50*/  LDCU UR53, c[0x0][0x370] ;  /* 0x00006e00ff3577ac */ /* 0x000ee20008000800 */
[----:B------:R-:W-:Y:S01]  /*4d60*/  VIADD R148, R140, UR44 ;  /* 0x0000002c8c947c36 */ /* 0x000fe20008000000 */
[----:B------:R-:W-:-:S02]  /*4d70*/  LOP3.LUT R147, R147, 0x40, RZ, 0xc0, !PT ;  /* 0x0000004093937812 */ /* 0x000fc400078ec0ff */
[----:B------:R-:W-:Y:S01]  /*4d80*/  MOV R150, UR4 ;  /* 0x0000000400967c02 */ /* 0x000fe20008000f00 */
[----:B------:R-:W4:Y:S01]  /*4d90*/  LDS R0, [UR44+0x150] ;  /* 0x0001502cff007984 */ /* 0x000f220008000800 */
[----:B------:R-:W1:Y:S01]  /*4da0*/  LDC.64 R134, c[0x0][0x8b0] ;  /* 0x00022c00ff867b82 */ /* 0x000e620000000a00 */
[--C-:B------:R-:W-:Y:S01]  /*4db0*/  IADD3 R149, PT, PT, -R149, 0x200, R148.reuse ;  /* 0x0000020095957810 */ /* 0x100fe20007ffe194 */
[----:B------:R-:W1:Y:S01]  /*4dc0*/  LDCU.64 UR62, c[0x0][0x348] ;  /* 0x00006900ff3e77ac */ /* 0x000e620008000a00 */
[----:B------:R-:W-:-:S03]  /*4dd0*/  IADD3 R148, PT, PT, -R147, 0x200, R148 ;  /* 0x0000020093947810 */ /* 0x000fc60007ffe194 */
[----:B------:R-:W-:Y:S01]  /*4de0*/  IMAD.IADD R147, R149, 0x1, -R147 ;  /* 0x0000000195937824 */ /* 0x000fe200078e0a93 */
[----:B------:R-:W1:Y:S01]  /*4df0*/  LDCU UR41, c[0x0][0xb0c] ;  /* 0x00016180ff2977ac */ /* 0x000e620008000800 */
[----:B------:R-:W1:Y:S01]  /*4e00*/  LDC.64 R132, c[0x0][0x8a8] ;  /* 0x00022a00ff847b82 */ /* 0x000e620000000a00 */
[----:B------:R-:W1:Y:S01]  /*4e10*/  LDCU UR39, c[0x0][0xb30] ;  /* 0x00016600ff2777ac */ /* 0x000e620008000800 */
[----:B------:R-:W1:Y:S01]  /*4e20*/  LDCU.64 UR56, c[0x0][0x888] ;  /* 0x00011100ff3877ac */ /* 0x000e620008000a00 */
[----:B------:R-:W1:Y:S01]  /*4e30*/  LDCU.64 UR42, c[0x0][0xb28] ;  /* 0x00016500ff2a77ac */ /* 0x000e620008000a00 */
[----:B------:R-:W1:Y:S01]  /*4e40*/  LDCU.128 UR48, c[0x0][0xb10] ;  /* 0x00016200ff3077ac */ /* 0x000e620008000c00 */
[----:B------:R-:W1:Y:S01]  /*4e50*/  LDCU UR52, c[0x0][0x374] ;  /* 0x00006e80ff3477ac */ /* 0x000e620008000800 */
[----:B------:R-:W-:Y:S01]  /*4e60*/  UIADD3 UR59, UPT, UPT, UR44, 0x200, URZ ;  /* 0x000002002c3b7890 */ /* 0x000fe2000fffe0ff */
[----:B---34-:R-:W-:-:S11]  /*4e70*/  IMAD.IADD R69, R0, 0x1, R69 ;  /* 0x0000000100457824 */ /* 0x018fd600078e0245 */
.L_x_106:
[----:B------:R-:W-:Y:S02]  /*4e80*/  LEA R3, R143, UR44, 0x3 ;  /* 0x0000002c8f037c11 */ /* 0x000fe4000f8e18ff */
[----:B------:R-:W-:Y:S02]  /*4e90*/  SHF.L.U32 R0, R145, 0x1f, RZ ;  /* 0x0000001f91007819 */ /* 0x000fe400000006ff */
[----:B-1----:R-:W-:Y:S02]  /*4ea0*/  LEA R4, R143, UR44, 0x4 ;  /* 0x0000002c8f047c11 */ /* 0x002fe4000f8e20ff */
[----:B------:R-:W3:Y:S02]  /*4eb0*/  SYNCS.PHASECHK.TRANS64.TRYWAIT P0, [R3+URZ+0xa0], R0 ;  /* 0x0000a000030075a7 */ /* 0x000ee400080011ff */
[----:B--23--:R-:W-:Y:S05]  /*4ec0*/  @!P0 BRA `(.L_x_89) ;  /* 0x0000002c00188947 */ /* 0x00cfea0003800000 */
.L_x_146:
[----:B------:R-:W4:Y:S01]  /*4ed0*/  LDS.128 R4, [R4+0x130] ;  /* 0x0001300004047984 */ /* 0x000f220000000c00 */
[----:B------:R-:W-:Y:S01]  /*4ee0*/  UISETP.GE.AND UP0, UPT, UR40, 0x1, UPT ;  /* 0x000000012800788c */ /* 0x000fe2000bf06270 */
[----:B------:R-:W-:Y:S01]  /*4ef0*/  @!PT LDS RZ, [RZ] ;  /* 0x00000000fffff984 */ /* 0x000fe20000000800 */
[----:B------:R-:W-:Y:S01]  /*4f00*/  @!PT LDS RZ, [RZ] ;  /* 0x00000000fffff984 */ /* 0x000fe20000000800 */
[----:B------:R-:W-:Y:S01]  /*4f10*/  @!PT LDS RZ, [RZ] ;  /* 0x00000000fffff984 */ /* 0x000fe20000000800 */
[----:B------:R-:W-:Y:S01]  /*4f20*/  @!PT LDS RZ, [RZ] ;  /* 0x00000000fffff984 */ /* 0x000fe20000000800 */
[----:B------:R1:W-:Y:S06]  /*4f30*/  MEMBAR.ALL.CTA ;  /* 0x0000000000007992 */ /* 0x0003ec0000008000 */
[----:B-1----:R-:W1:Y:S01]  /*4f40*/  FENCE.VIEW.ASYNC.S ;  /* 0x00000000000073c6 */ /* 0x002e620000000000 */
[----:B----4-:R-:W-:Y:S11]  /*4f50*/  LOP3.LUT P0, RZ, R6, 0x1, RZ, 0xc0, !PT ;  /* 0x0000000106ff7812 */ /* 0x010ff6000780c0ff */
[----:B------:R-:W-:Y:S02]  /*4f60*/  @!UPT UIADD3 URZ, UPT, UPT, URZ, URZ, URZ ;  /* 0x000000fffffff290 */ /* 0x000fe4000fffe0ff */
[----:B-1----:R-:W-:Y:S01]  /*4f70*/  VOTEU.ANY UP1, P0 ;  /* 0x0000000000ff7886 */ /* 0x002fe20000020100 */
[----:B------:R-:W-:Y:S01]  /*4f80*/  PLOP3.LUT P0, PT, PT, PT, UP1, 0x80, 0x8 ;  /* 0x000000000008781c */ /* 0x000fe20003f0f018 */
[----:B------:R-:W-:Y:S11]  /*4f90*/  UP2UR UR47, UPR, URZ, 0x2 ;  /* 0x00000002ff2f7883 */ /* 0x000ff60008000000 */
[----:B------:R-:W-:Y:S01]  /*4fa0*/  @!UPT UIADD3 URZ, UPT, UPT, URZ, URZ, URZ ;  /* 0x000000fffffff290 */ /* 0x000fe2000fffe0ff */
[----:B---3--:R-:W-:Y:S02]  /*4fb0*/  @P0 SHF.R.U32.HI R0, RZ, 0x10, R5 ;  /* 0x00000010ff000819 */ /* 0x008fe40000011605 */
        /* <DEDUP_REMOVED lines=12> */
[----:B------:R-:W3:Y:S01]  /*5080*/  LDCU UR12, c[0x0][0xb20] ;  /* 0x00016400ff0c77ac */ /* 0x000ee20008000800 */
[----:B------:R-:W-:Y:S02]  /*5090*/  UIMAD.WIDE.U32 UR4, UR52, UR51, URZ ;  /* 0x00000033340472a5 */ /* 0x000fe4000f8e00ff */
[----:B------:R-:W-:Y:S02]  /*50a0*/  UIMAD.WIDE.U32 UR6, UR53, UR48, URZ ;  /* 0x00000030350672a5 */ /* 0x000fe4000f8e00ff */
[----:B------:R-:W-:Y:S02]  /*50b0*/  UISETP.NE.AND UP0, UPT, UR50, 0x1, UPT ;  /* 0x000000013200788c */ /* 0x000fe4000bf05270 */
[----:B------:R-:W-:Y:S02]  /*50c0*/  UIMAD.WIDE.U32 UR8, UR37, UR51, URZ ;  /* 0x00000033250872a5 */ /* 0x000fe4000f8e00ff */
[----:B------:R-:W-:Y:S02]  /*50d0*/  UIMAD.WIDE.U32 UR10, UR38, UR48, URZ ;  /* 0x00000030260a72a5 */ /* 0x000fe4000f8e00ff */
[----:B------:R-:W-:Y:S02]  /*50e0*/  UISETP.NE.AND UP1, UPT, UR41, 0x1, UPT ;  /* 0x000000012900788c */ /* 0x000fe4000bf25270 */
[----:B------:R-:W-:Y:S01]  /*50f0*/  UISETP.NE.AND UP2, UPT, UR40, 0x1, UPT ;  /* 0x000000012800788c */ /* 0x000fe2000bf45270 */
[----:B------:R-:W-:Y:S02]  /*5100*/  UMOV UR4, UR5 ;  /* 0x0000000500047c82 */ /* 0x000fe40008000000 */
[----:B---3--:R-:W-:Y:S03]  /*5110*/  USHF.R.U32.HI UR5, URZ, UR12, UR4 ;  /* 0x0000000cff057299 */ /* 0x008fe60008011604 */
[----:B------:R-:W-:Y:S02]  /*5120*/  UMOV UR4, UR7 ;  /* 0x0000000700047c82 */ /* 0x000fe40008000000 */
[----:B------:R-:W-:Y:S02]  /*5130*/  USHF.R.U32.HI UR7, URZ, UR49, UR4 ;  /* 0x00000031ff077299 */ /* 0x000fe40008011604 */
[----:B------:R-:W-:Y:S02]  /*5140*/  USEL UR4, UR52, UR5, !UP0 ;  /* 0x0000000534047287 */ /* 0x000fe4000c000000 */
[----:B------:R-:W-:Y:S01]  /*5150*/  USEL UR7, UR53, UR7, !UP1 ;  /* 0x0000000735077287 */ /* 0x000fe2000c800000 */
[----:B------:R-:W-:Y:S01]  /*5160*/  UMOV UR5, UR9 ;  /* 0x0000000900057c82 */ /* 0x000fe20008000000 */
[----:B------:R-:W-:Y:S02]  /*5170*/  UIMAD.WIDE.U32 UR8, UR4, UR42, URZ ;  /* 0x0000002a040872a5 */ /* 0x000fe4000f8e00ff */
[----:B------:R-:W-:Y:S03]  /*5180*/  USHF.R.U32.HI UR6, URZ, UR12, UR5 ;  /* 0x0000000cff067299 */ /* 0x000fe60008011605 */
[----:B------:R-:W-:Y:S01]  /*5190*/  UMOV UR5, UR11 ;  /* 0x0000000b00057c82 */ /* 0x000fe20008000000 */
[----:B------:R-:W-:Y:S02]  /*51a0*/  UIMAD.WIDE.U32 UR10, UR7, UR42, URZ ;  /* 0x0000002a070a72a5 */ /* 0x000fe4000f8e00ff */
[----:B------:R-:W-:Y:S02]  /*51b0*/  USHF.R.U32.HI UR12, URZ, UR49, UR5 ;  /* 0x00000031ff0c7299 */ /* 0x000fe40008011605 */
[----:B------:R-:W-:Y:S01]  /*51c0*/  USEL UR6, UR37, UR6, !UP0 ;  /* 0x0000000625067287 */ /* 0x000fe2000c000000 */
[----:B------:R-:W-:Y:S02]  /*51d0*/  UMOV UR5, UR9 ;  /* 0x0000000900057c82 */ /* 0x000fe40008000000 */
[----:B------:R-:W-:Y:S01]  /*51e0*/  UMOV UR10, UR11 ;  /* 0x0000000b000a7c82 */ /* 0x000fe20008000000 */
[----:B------:R-:W-:Y:S02]  /*51f0*/  @UP2 USHF.R.U32.HI UR4, URZ, UR43, UR5 ;  /* 0x0000002bff042299 */ /* 0x000fe40008011605 */
[----:B------:R-:W-:Y:S02]  /*5200*/  @UP2 USHF.R.U32.HI UR7, URZ, UR43, UR10 ;  /* 0x0000002bff072299 */ /* 0x000fe4000801160a */
[----:B------:R-:W-:Y:S02]  /*5210*/  UIMAD UR4, UR40, UR4, URZ ;  /* 0x00000004280472a4 */ /* 0x000fe4000f8e02ff */
[----:B------:R-:W-:Y:S02]  /*5220*/  UIMAD.WIDE.U32 UR10, UR6, UR42, URZ ;  /* 0x0000002a060a72a5 */ /* 0x000fe4000f8e00ff */
[----:B------:R-:W-:Y:S02]  /*5230*/  USEL UR5, UR38, UR12, !UP1 ;  /* 0x0000000c26057287 */ /* 0x000fe4000c800000 */
[----:B------:R-:W-:Y:S02]  /*5240*/  UIMAD UR8, UR40, UR7, URZ ;  /* 0x00000007280872a4 */ /* 0x000fe4000f8e02ff */
[----:B------:R-:W-:Y:S03]  /*5250*/  UISETP.GE.AND UP0, UPT, UR6, UR4, UPT ;  /* 0x000000040600728c */ /* 0x000fe6000bf06270 */
[----:B------:R-:W-:Y:S01]  /*5260*/  UMOV UR4, UR11 ;  /* 0x0000000b00047c82 */ /* 0x000fe20008000000 */
[----:B------:R-:W-:Y:S02]  /*5270*/  UISETP.GE.OR UP0, UPT, UR5, UR8, UP0 ;  /* 0x000000080500728c */ /* 0x000fe40008706670 */
[----:B------:R-:W-:Y:S02]  /*5280*/  USHF.R.U32.HI UR4, URZ, UR43, UR4 ;  /* 0x0000002bff047299 */ /* 0x000fe40008011604 */
[----:B------:R-:W-:Y:S02]  /*5290*/  UIMAD.WIDE.U32 UR8, UR5, UR42, URZ ;  /* 0x0000002a050872a5 */ /* 0x000fe4000f8e00ff */
[----:B------:R-:W-:Y:S02]  /*52a0*/  USEL UR11, UR6, UR4, !UP2 ;  /* 0x00000004060b7287 */ /* 0x000fe4000d000000 */
[----:B------:R-:W-:Y:S02]  /*52b0*/  UIADD3 UR8, UPT, UPT, -UR5, URZ, URZ ;  /* 0x000000ff05087290 */ /* 0x000fe4000fffe1ff */
[----:B------:R-:W-:Y:S01]  /*52c0*/  UIADD3 UR10, UPT, UPT, -UR11, URZ, URZ ;  /* 0x000000ff0b0a7290 */ /* 0x000fe2000fffe1ff */
[----:B------:R-:W-:Y:S01]  /*52d0*/  @!UP0 UMOV UR4, UR9 ;  /* 0x0000000900048c82 */ /* 0x000fe20008000000 */
[----:B------:R-:W-:Y:S02]  /*52e0*/  UIADD3 UR9, UPT, UPT, -UR6, URZ, URZ ;  /* 0x000000ff06097290 */ /* 0x000fe4000fffe1ff */
[----:B------:R-:W-:Y:S02]  /*52f0*/  @!UP0 USHF.R.U32.HI UR4, URZ, UR43, UR4 ;  /* 0x0000002bff048299 */ /* 0x000fe40008011604 */
[----:B------:R-:W-:Y:S02]  /*5300*/  UIMAD UR10, UR40, UR10, UR6 ;  /* 0x0000000a280a72a4 */ /* 0x000fe4000f8e0206 */
[----:B------:R-:W-:Y:S04]  /*5310*/  @!UP0 USEL UR4, UR5, UR4, !UP2 ;  /* 0x0000000405048287 */ /* 0x000fe8000d000000 */
[----:B------:R-:W-:Y:S02]  /*5320*/  @!UP0 UIMAD UR10, UR7, UR10, UR4 ;  /* 0x0000000a070a82a4 */ /* 0x000fe4000f8e0204 */
[----:B------:R-:W-:Y:S02]  /*5330*/  @!UP0 UIADD3 UR11, UPT, UPT, UR11, -UR4, URZ ;  /* 0x800000040b0b8290 */ /* 0x000fe4000fffe0ff */
[----:B------:R-:W-:Y:S02]  /*5340*/  UIMAD UR7, UR41, UR8, UR38 ;  /* 0x00000008290772a4 */ /* 0x000fe4000f8e0226 */
[----:B------:R-:W-:Y:S02]  /*5350*/  @!UP0 UIMAD UR6, UR11, UR40, UR5 ;  /* 0x000000280b0682a4 */ /* 0x000fe4000f8e0205 */
[----:B------:R-:W-:Y:S01]  /*5360*/  UIMAD UR4, UR50, UR9, UR37 ;  /* 0x00000009320472a4 */ /* 0x000fe2000f8e0225 */
[----:B------:R-:W-:Y:S02]  /*5370*/  @!UP0 UMOV UR5, UR10 ;  /* 0x0000000a00058c82 */ /* 0x000fe40008000000 */
[----:B------:R-:W-:Y:S02]  /*5380*/  UIMAD UR38, UR5, UR41, UR7 ;  /* 0x00000029052672a4 */ /* 0x000fe4000f8e0207 */
[----:B------:R-:W-:Y:S11]  /*5390*/  UIMAD UR37, UR6, UR50, UR4 ;  /* 0x00000032062572a4 */ /* 0x000ff6000f8e0204 */
[----:B------:R-:W-:Y:S01]  /*53a0*/  @!UPT UIADD3 URZ, UPT, UPT, URZ, URZ, URZ ;  /* 0x000000fffffff290 */ /* 0x000fe2000fffe0ff */
.L_x_90:
[----:B------:R-:W-:Y:S01]  /*53b0*/  UISETP.NE.AND UP0, UPT, UR39, 0x1, UPT ;  /* 0x000000012700788c */ /* 0x000fe2000bf05270 */
[----:B------:R-:W-:Y:S10]  /*53c0*/  IADD3 R143, PT, PT, R143, 0x1, RZ ;  /* 0x000000018f8f7810 */ /* 0x000ff40007ffe0ff */
[----:B------:R-:W3:Y:S01]  /*53d0*/  @!UP0 LDCU.128 UR12, c[0x0][0xb10] ;  /* 0x00016200ff0c87ac */ /* 0x000ee20008000c00 */
[----:B------:R-:W4:Y:S01]  /*53e0*/  @!UP0 LDCU UR5, c[0x0][0xb0c] ;  /* 0x00016180ff0587ac */ /* 0x000f220008000800 */
[----:B------:R-:W2:Y:S01]  /*53f0*/  @!UP0 LDCU UR10, c[0x0][0xb20] ;  /* 0x00016400ff0a87ac */ /* 0x000ea20008000800 */
[----:B---3--:R-:W-:Y:S02]  /*5400*/  UIMAD.WIDE.U32 UR8, UR38, UR12, URZ ;  /* 0x0000000c260872a5 */ /* 0x008fe4000f8e00ff */
[----:B------:R-:W-:Y:S02]  /*5410*/  UIMAD.WIDE.U32 UR6, UR37, UR15, URZ ;  /* 0x0000000f250672a5 */ /* 0x000fe4000f8e00ff */
[----:B------:R-:W-:Y:S03]  /*5420*/  @!UP0 UISETP.NE.AND UP1, UPT, UR14, 0x1, UPT ;  /* 0x000000010e00888c */ /* 0x000fe6000bf25270 */
[----:B------:R-:W-:Y:S01]  /*5430*/  @!UP0 UMOV UR4, UR9 ;  /* 0x0000000900048c82 */ /* 0x000fe20008000000 */
[----:B----4-:R-:W-:Y:S02]  /*5440*/  @!UP0 UISETP.NE.AND UP2, UPT, UR5, 0x1, UPT ;  /* 0x000000010500888c */ /* 0x010fe4000bf45270 */
[----:B------:R-:W-:Y:S01]  /*5450*/  @!UP0 USHF.R.U32.HI UR4, URZ, UR13, UR4 ;  /* 0x0000000dff048299 */ /* 0x000fe20008011604 */
[----:B------:R-:W-:Y:S02]  /*5460*/  @!UP0 UMOV UR6, UR7 ;  /* 0x0000000700068c82 */ /* 0x000fe40008000000 */
[----:B--2---:R-:W-:Y:S02]  /*5470*/  @!UP0 USHF.R.U32.HI UR6, URZ, UR10, UR6 ;  /* 0x0000000aff068299 */ /* 0x004fe40008011606 */
[----:B------:R-:W-:Y:S02]  /*5480*/  @!UP0 USEL UR7, UR38, UR4, !UP2 ;  /* 0x0000000426078287 */ /* 0x000fe4000d000000 */
[----:B------:R-:W-:Y:S04]  /*5490*/  @!UP0 USEL UR6, UR37, UR6, !UP1 ;  /* 0x0000000625068287 */ /* 0x000fe8000c800000 */
[----:B------:R-:W-:Y:S02]  /*54a0*/  @!UP0 UIADD3 UR4, UPT, UPT, -UR7, UR6, URZ ;  /* 0x0000000607048290 */ /* 0x000fe4000fffe1ff */
[----:B------:R-:W-:Y:S02]  /*54b0*/  @!UP0 UIADD3 UR6, UPT, UPT, UR7, -UR6, URZ ;  /* 0x8000000607068290 */ /* 0x000fe4000fffe0ff */
[----:B------:R-:W-:Y:S02]  /*54c0*/  @!UP0 UIMAD UR38, UR4, UR5, UR38 ;  /* 0x00000005042682a4 */ /* 0x000fe4000f8e0226 */
[----:B------:R-:W-:Y:S02]  /*54d0*/  @!UP0 UIMAD UR37, UR6, UR14, UR37 ;  /* 0x0000000e062582a4 */ /* 0x000fe4000f8e0225 */
[----:B------:R-:W-:Y:S09]  /*54e0*/  ULOP3.LUT UP0, URZ, UR59, 0x1b0, URZ, 0xc0, !UPT ;  /* 0x000001b03bff7892 */ /* 0x000ff2000f80c0ff */
[----:B------:R-:W-:Y:S05]  /*54f0*/  BRA.U !UP0, `(.L_x_91) ;  /* 0x0000000108407547 */ /* 0x000fea000b800000 */
[----:B------:R-:W2:Y:S01]  /*5500*/  LDCU.64 UR8, c[0x4][0x80] ;  /* 0x01001000ff0877ac */ /* 0x000ea20008000a00 */
[----:B------:R-:W-:Y:S01]  /*5510*/  MOV R3, 0x0 ;  /* 0x0000000000037802 */ /* 0x000fe20000000f00 */
[----:B------:R-:W-:Y:S02]  /*5520*/  HFMA2 R12, -RZ, RZ, 0, 5.9604644775390625e-08 ;  /* 0x00000001ff0c7431 */ /* 0x000fe400000001ff */
[----:B------:R-:W-:Y:S02]  /*5530*/  IMAD.MOV.U32 R8, RZ, RZ, 0x70 ;  /* 0x00000070ff087424 */ /* 0x000fe400078e00ff */
[----:B------:R-:W-:Y:S01]  /*5540*/  IMAD.MOV.U32 R13, RZ, RZ, RZ ;  /* 0x000000ffff0d7224 */ /* 0x000fe200078e00ff */
[----:B------:R-:W3:Y:S01]  /*5550*/  LDCU.64 UR6, c[0x4][0x88] ;  /* 0x01001100ff0677ac */ /* 0x000ee20008000a00 */
[----:B------:R-:W4:Y:S01]  /*5560*/  LDC.64 R2, c[0x4][R3] ;  /* 0x0100000003027b82 */ /* 0x000f220000000a00 */
[----:B------:R-:W1:Y:S01]  /*5570*/  LDCU.64 UR4, c[0x4][0x8] ;  /* 0x01000100ff0477ac */ /* 0x000e620008000a00 */
[----:B--2---:R-:W-:Y:S01]  /*5580*/  MOV R5, UR9 ;  /* 0x0000000900057c02 */ /* 0x004fe20008000f00 */
[----:B------:R-:W-:Y:S01]  /*5590*/  IMAD.U32 R4, RZ, RZ, UR8 ;  /* 0x00000008ff047e24 */ /* 0x000fe2000f8e00ff */
[----:B---3--:R-:W-:Y:S01]  /*55a0*/  MOV R7, UR7 ;  /* 0x0000000700077c02 */ /* 0x008fe20008000f00 */
[----:B------:R-:W-:Y:S01]  /*55b0*/  IMAD.U32 R6, RZ, RZ, UR6 ;  /* 0x00000006ff067e24 */ /* 0x000fe2000f8e00ff */
[----:B-1----:R-:W-:Y:S01]  /*55c0*/  MOV R11, UR5 ;  /* 0x00000005000b7c02 */ /* 0x002fe20008000f00 */
[----:B------:R-:W-:Y:S02]  /*55d0*/  IMAD.U32 R10, RZ, RZ, UR4 ;  /* 0x00000004ff0a7e24 */ /* 0x000fe4000f8e00ff */
[----:B------:R-:W-:Y:S07]  /*55e0*/  LEPC R20, `(.L_x_91) ;  /* 0x000000001014794e */ /* 0x000fee0000000000 */
[----:B----45:R-:W-:Y:S05]  /*55f0*/  CALL.ABS.NOINC R2 ;  /* 0x0000000002007343 */ /* 0x030fea0003c00000 */
.L_x_91:
[----:B------:R-:W-:Y:S01]  /*5600*/  LOP3.LUT P0, RZ, R150, 0x1b0, RZ, 0xc0, !PT ;  /* 0x000001b096ff7812 */ /* 0x000fe2000780c0ff */
[----:B------:R-:W-:Y:S11]  /*5610*/  BSSY.RECONVERGENT B6, `(.L_x_92) ;  /* 0x0000013000067945 */ /* 0x000ff60003800200 */
[----:B------:R-:W-:Y:S01]  /*5620*/  @!UPT UIADD3 URZ, UPT, UPT, URZ, URZ, URZ ;  /* 0x000000fffffff290 */ /* 0x000fe2000fffe0ff */
[----:B------:R-:W-:Y:S05]  /*5630*/  @!P0 BRA `(.L_x_93) ;  /* 0x0000000000408947 */ /* 0x000fea0003800000 */
        /* <DEDUP_REMOVED lines=16> */
.L_x_93:
[----:B------:R-:W-:Y:S05]  /*5740*/  BSYNC.RECONVERGENT B6 ;  /* 0x0000000000067941 */ /* 0x000fea0003800200 */
.L_x_92:
[----:B------:R-:W-:Y:S01]  /*5750*/  ISETP.NE.U32.AND P3, PT, R138, RZ, PT ;  /* 0x000000ff8a00720c */ /* 0x000fe20003f65070 */
[----:B------:R-:W-:Y:S01]  /*5760*/  UISETP.NE.AND UP1, UPT, UR60, URZ, UPT ;  /* 0x000000ff3c00728c */ /* 0x000fe2000bf25270 */
[----:B------:R-:W-:Y:S02]  /*5770*/  ISETP.NE.U32.AND P4, PT, R134, RZ, PT ;  /* 0x000000ff8600720c */ /* 0x000fe40003f85070 */
[----:B------:R-:W-:Y:S02]  /*5780*/  ISETP.NE.AND.EX P3, PT, R139, RZ, PT, P3 ;  /* 0x000000ff8b00720c */ /* 0x000fe40003f65330 */
[----:B------:R-:W-:Y:S02]  /*5790*/  PLOP3.LUT P1, PT, PT, PT, PT, 0x8, 0x80 ;  /* 0x000000000080781c */ /* 0x000fe40003f2e170 */
[----:B------:R-:W-:Y:S02]  /*57a0*/  PLOP3.LUT P0, PT, PT, PT, UP1, 0x80, 0x8 ;  /* 0x000000000008781c */ /* 0x000fe40003f0f018 */
[----:B------:R-:W-:Y:S02]  /*57b0*/  ISETP.NE.AND.EX P4, PT, R135, RZ, PT, P4 ;  /* 0x000000ff8700720c */ /* 0x000fe40003f85340 */
[----:B------:R-:W2:Y:S09]  /*57c0*/  @UP1 LDCU.64 UR4, c[0x0][0x888] ;  /* 0x00011100ff0417ac */ /* 0x000eb20008000a00 */
[----:B------:R-:W-:Y:S01]  /*57d0*/  @P0 PLOP3.LUT P1, PT, P3, PT, PT, 0x80, 0x8 ;  /* 0x000000000008081c */ /* 0x000fe20001f2f070 */
[----:B--2---:R-:W-:Y:S04]  /*57e0*/  @UP1 UISETP.NE.U32.AND UP0, UPT, UR4, URZ, UPT ;  /* 0x000000ff0400128c */ /* 0x004fe8000bf05070 */
[----:B------:R-:W-:Y:S04]  /*57f0*/  @UP1 UISETP.NE.AND.EX UP0, UPT, UR5, URZ, UPT, UP0 ;  /* 0x000000ff0500128c */ /* 0x000fe8000bf05300 */
[----:B------:R-:W-:Y:S01]  /*5800*/  @UP1 USEL UR4, URZ, 0xffffffff, UP0 ;  /* 0xffffffffff041887 */ /* 0x000fe20008000000 */
[----:B------:R-:W-:Y:S11]  /*5810*/  @!P3 BRA `(.L_x_94) ;  /* 0x000000000030b947 */ /* 0x000ff60003800000 */
        /* <DEDUP_REMOVED lines=12> */
.L_x_94:
[----:B------:R-:W-:Y:S05]  /*58e0*/  @!P4 BRA `(.L_x_95) ;  /* 0x000000000024c947 */ /* 0x000fea0003800000 */
[----:B------:R-:W-:Y:S01]  /*58f0*/  ISETP.NE.U32.AND P2, PT, R132, RZ, PT ;  /* 0x000000ff8400720c */ /* 0x000fe20003f45070 */
[----:B------:R-:W2:Y:S03]  /*5900*/  LDCU.64 UR6, c[0x0][0x358] ;  /* 0x00006b00ff0677ac */ /* 0x000ea60008000a00 */
[----:B------:R-:W-:Y:S11]  /*5910*/  ISETP.NE.AND.EX P2, PT, R133, RZ, PT, P2 ;  /* 0x000000ff8500720c */ /* 0x000ff60003f45320 */
[----:B------:R-:W-:Y:S02]  /*5920*/  @!UPT UIADD3 URZ, UPT, UPT, URZ, URZ, URZ ;  /* 0x000000fffffff290 */ /* 0x000fe4000fffe0ff */
[----:B------:R-:W4:Y:S01]  /*5930*/  @P2 LDC.64 R2, c[0x0][0x8a8] ;  /* 0x00022a00ff022b82 */ /* 0x000f220000000a00 */
[----:B-1----:R-:W-:Y:S04]  /*5940*/  @P2 IMAD R0, R134, UR36, RZ ;  /* 0x0000002486002c24 */ /* 0x002fe8000f8e02ff */
[----:B----4-:R-:W-:Y:S05]  /*5950*/  @P2 IMAD.WIDE R2, R0, 0x4, R2 ;  /* 0x0000000400022825 */ /* 0x010fea00078e0202 */
[----:B--2--5:R2:W5:Y:S02]  /*5960*/  @P2 LDG.E R70, desc[UR6][R2.64] ;  /* 0x0000000602462981 */ /* 0x024564000c1e1900 */
[----:B--2---:R-:W4:Y:S02]  /*5970*/  @!P2 LDC R70, c[0x0][0x8a0] ;  /* 0x00022800ff46ab82 */ /* 0x004f240000000800 */
.L_x_95:
[----:B---3-5:R-:W-:Y:S01]  /*5980*/  @P0 FSETP.NEU.AND P4, PT, R71, RZ, PT ;  /* 0x000000ff4700020b */ /* 0x028fe20003f8d000 */
[----:B-1----:R-:W-:Y:S01]  /*5990*/  IMAD.U32 R0, RZ, RZ, UR4 ;  /* 0x00000004ff007e24 */ /* 0x002fe2000f8e00ff */
[----:B------:R-:W-:Y:S01]  /*59a0*/  @P0 LOP3.LUT P2, RZ, R141, 0xff, RZ, 0xc0, !PT ;  /* 0x000000ff8dff0812 */ /* 0x000fe2000784c0ff */
[----:B------:R-:W-:Y:S01]  /*59b0*/  BSSY B1, `(.L_x_96) ;  /* 0x000003d000017945 */ /* 0x000fe20003800000 */
[----:B------:R-:W-:Y:S02]  /*59c0*/  @P0 SEL R2, RZ, 0xffffffff, P4 ;  /* 0xffffffffff020807 */ /* 0x000fe40002000000 */
[----:B------:R-:W-:Y:S02]  /*59d0*/  CS2R R18, SRZ ;  /* 0x0000000000127805 */ /* 0x000fe4000001ff00 */
[----:B------:R-:W-:Y:S02]  /*59e0*/  LEA R22, R68, UR44, 0x3 ;  /* 0x0000002c44167c11 */ /* 0x000fe4000f8e18ff */
[----:B------:R-:W-:Y:S02]  /*59f0*/  CS2R R16, SRZ ;  /* 0x0000000000107805 */ /* 0x000fe4000001ff00 */
[----:B------:R-:W-:Y:S02]  /*5a00*/  @P1 SEL R2, R0, R2, !P2 ;  /* 0x0000000200021207 */ /* 0x000fe40005000000 */
[----:B------:R-:W-:Y:S02]  /*5a10*/  CS2R R26, SRZ ;  /* 0x00000000001a7805 */ /* 0x000fe4000001ff00 */
[----:B------:R-:W-:Y:S02]  /*5a20*/  SHF.L.U32 R4, R146, 0x1f, RZ ;  /* 0x0000001f92047819 */ /* 0x000fe400000006ff */
[----:B------:R-:W-:Y:S02]  /*5a30*/  CS2R R24, SRZ ;  /* 0x0000000000187805 */ /* 0x000fe4000001ff00 */
[----:B------:R-:W-:Y:S02]  /*5a40*/  @P0 LOP3.LUT R2, R2, 0x1, RZ, 0xc0, !PT ;  /* 0x0000000102020812 */ /* 0x000fe400078ec0ff */
[----:B------:R-:W-:Y:S02]  /*5a50*/  CS2R R30, SRZ ;  /* 0x00000000001e7805 */ /* 0x000fe4000001ff00 */
[----:B------:R-:W-:Y:S02]  /*5a60*/  PLOP3.LUT P5, PT, PT, PT, PT, 0x8, 0x80 ;  /* 0x000000000080781c */ /* 0x000fe40003fae170 */
[----:B------:R-:W-:Y:S02]  /*5a70*/  CS2R R28, SRZ ;  /* 0x00000000001c7805 */ /* 0x000fe4000001ff00 */
[----:B------:R-:W-:Y:S01]  /*5a80*/  ISETP.NE.U32.OR P1, PT, R2, 0x1, !P0 ;  /* 0x000000010200780c */ /* 0x000fe20004725470 */
[----:B------:R-:W-:Y:S01]  /*5a90*/  IMAD R2, R68, 0x40, R69 ;  /* 0x0000004044027824 */ /* 0x000fe200078e0245 */
[----:B------:R-:W-:Y:S02]  /*5aa0*/  CS2R R34, SRZ ;  /* 0x0000000000227805 */ /* 0x000fe4000001ff00 */
[----:B------:R-:W-:Y:S09]  /*5ab0*/  CS2R R32, SRZ ;  /* 0x0000000000207805 */ /* 0x000ff2000001ff00 */
[----:B------:R-:W-:Y:S04]  /*5ac0*/  @P1 SHF.L.U32 R0, R144, 0x1f, RZ ;  /* 0x0000001f90001819 */ /* 0x000fe800000006ff */
[----:B------:R-:W1:Y:S01]  /*5ad0*/  @P1 SYNCS.PHASECHK.TRANS64.TRYWAIT P0, [UR44+0x80], R0 ;  /* 0x00008000ff0015a7 */ /* 0x000e62000800112c */
[----:B------:R2:W3:Y:S01]  /*5ae0*/  SYNCS.PHASECHK.TRANS64.TRYWAIT P4, [R22+URZ+0xc0], R4 ;  /* 0x0000c004160075a7 */ /* 0x0004e200080811ff */
[----:B-1----:R-:W-:Y:S01]  /*5af0*/  @P1 PLOP3.LUT P5, PT, P0, PT, PT, 0x8, 0x80 ;  /* 0x000000000080181c */ /* 0x002fe200007ae170 */
[----:B------:R-:W-:Y:S01]  /*5b00*/  @!UPT UIADD3 URZ, UPT, UPT, URZ, URZ, URZ ;  /* 0x000000fffffff290 */ /* 0x000fe2000fffe0ff */
[----:B--23--:R-:W-:Y:S11]  /*5b10*/  @!P1 BRA `(.L_x_97) ;  /* 0x0000000000989947 */ /* 0x00cff60003800000 */
[----:B------:R-:W-:Y:S01]  /*5b20*/  ISETP.NE.U32.AND P0, PT, RZ, UR56, PT ;  /* 0x00000038ff007c0c */ /* 0x000fe2000bf05070 */
[----:B------:R-:W-:Y:S01]  /*5b30*/  BSSY B0, `(.L_x_98) ;  /* 0x0000016000007945 */ /* 0x000fe20003800000 */
[----:B------:R-:W-:Y:S02]  /*5b40*/  FSETP.NEU.AND P2, PT, R71, RZ, PT ;  /* 0x000000ff4700720b */ /* 0x000fe40003f4d000 */
[----:B------:R-:W-:Y:S02]  /*5b50*/  CS2R R34, SRZ ;  /* 0x0000000000227805 */ /* 0x000fe4000001ff00 */
[----:B------:R-:W-:Y:S02]  /*5b60*/  ISETP.NE.AND.EX P0, PT, RZ, UR57, PT, P0 ;  /* 0x00000039ff007c0c */ /* 0x000fe4000bf05300 */
[----:B------:R-:W-:Y:S02]  /*5b70*/  CS2R R32, SRZ ;  /* 0x0000000000207805 */ /* 0x000fe4000001ff00 */
[----:B------:R-:W-:Y:S02]  /*5b80*/  LOP3.LUT P1, RZ, R141, 0xff, RZ, 0xc0, !PT ;  /* 0x000000ff8dff7812 */ /* 0x000fe4000782c0ff */
[----:B------:R-:W-:Y:S02]  /*5b90*/  CS2R R30, SRZ ;  /* 0x00000000001e7805 */ /* 0x000fe4000001ff00 */
[----:B------:R-:W-:Y:S02]  /*5ba0*/  SEL R0, RZ, 0xffffffff, P2 ;  /* 0xffffffffff007807 */ /* 0x000fe40001000000 */
[----:B------:R-:W-:Y:S02]  /*5bb0*/  CS2R R28, SRZ ;  /* 0x00000000001c7805 */ /* 0x000fe4000001ff00 */
[----:B------:R-:W-:Y:S02]  /*5bc0*/  SEL R3, RZ, 0xffffffff, P0 ;  /* 0xffffffffff037807 */ /* 0x000fe40000000000 */
[----:B------:R-:W-:Y:S02]  /*5bd0*/  CS2R R26, SRZ ;  /* 0x00000000001a7805 */ /* 0x000fe4000001ff00 */
[----:B------:R-:W-:Y:S02]  /*5be0*/  CS2R R24, SRZ ;  /* 0x0000000000187805 */ /* 0x000fe4000001ff00 */
[----:B------:R-:W-:Y:S02]  /*5bf0*/  CS2R R18, SRZ ;  /* 0x0000000000127805 */ /* 0x000fe4000001ff00 */
[----:B------:R-:W-:Y:S02]  /*5c00*/  @P3 SEL R0, R3, R0, !P1 ;  /* 0x0000000003003207 */ /* 0x000fe40004800000 */
[----:B------:R-:W-:Y:S02]  /*5c10*/  CS2R R16, SRZ ;  /* 0x0000000000107805 */ /* 0x000fe4000001ff00 */
[----:B------:R-:W-:Y:S04]  /*5c20*/  LOP3.LUT R0, R0, 0x1, RZ, 0xc0, !PT ;  /* 0x0000000100007812 */ /* 0x000fe800078ec0ff */
[----:B------:R-:W-:Y:S01]  /*5c30*/  ISETP.NE.U32.AND P0, PT, R0, 0x1, PT ;  /* 0x000000010000780c */ /* 0x000fe20003f05070 */
[----:B------:R-:W-:Y:S01]  /*5c40*/  @!UPT UIADD3 URZ, UPT, UPT, URZ, URZ, URZ ;  /* 0x000000fffffff290 */ /* 0x000fe2000fffe0ff */
[----:B------:R-:W-:Y:S11]  /*5c50*/  @!P5 BRA `(.L_x_99) ;  /* 0x00000000000cd947 */ /* 0x000ff60003800000 */
[----:B------:R-:W-:Y:S04]  /*5c60*/  SHF.L.U32 R3, R144, 0x1f, RZ ;  /* 0x0000001f90037819 */ /* 0x000fe800000006ff */
[----:B------:R-:W1:Y:S02]  /*5c70*/  SYNCS.PHASECHK.TRANS64.TRYWAIT P1, [UR44+0x80], R3 ;  /* 0x00008003ff0075a7 */ /* 0x000e64000802112c */
[----:B-1----:R-:W-:Y:S05]  /*5c80*/  @!P1 BRA `(.L_x_100) ;  /* 0x0000001c00bc9947 */ /* 0x002fea0003800000 */
.L_x_99:
[----:B------:R-:W-:Y:S05]  /*5c90*/  BSYNC B0 ;  /* 0x0000000000007941 */ /* 0x000fea0003800000 */
.L_x_98:
[----:B------:R2:W3:Y:S01]  /*5ca0*/  @P0 LDS.128 R32, [R140+UR44+0x200] ;  /* 0x0002002c8c200984 */ /* 0x0004e20008000c00 */
[----:B------:R-:W-:Y:S01]  /*5cb0*/  UIADD3 UR4, UPT, UPT, UR44, 0x88, URZ ;  /* 0x000000882c047890 */ /* 0x000fe2000fffe0ff */
[----:B------:R-:W-:Y:S02]  /*5cc0*/  LOP3.LUT R144, R144, 0x1, RZ, 0x3c, !PT ;  /* 0x0000000190907812 */ /* 0x000fe400078e3cff */
[----:B------:R2:W1:Y:S01]  /*5cd0*/  @P0 LDS.128 R28, [R149+0x10] ;  /* 0x00001000951c0984 */ /* 0x0004620000000c00 */
[----:B------:R-:W-:Y:S03]  /*5ce0*/  UPRMT UR4, UR61, 0x654, UR4 ;  /* 0x000006543d047896 */ /* 0x000fe60008000004 */
[----:B------:R2:W1:Y:S04]  /*5cf0*/  @P0 LDS.128 R24, [R148+0x20] ;  /* 0x0000200094180984 */ /* 0x0004680000000c00 */
[----:B------:R2:W1:Y:S01]  /*5d00*/  @P0 LDS.128 R16, [R147+0x30] ;  /* 0x0000300093100984 */ /* 0x0004620000000c00 */
[----:B------:R-:W-:Y:S01]  /*5d10*/  @!PT LDS RZ, [RZ] ;  /* 0x00000000fffff984 */ /* 0x000fe20000000800 */
[----:B------:R-:W-:Y:S01]  /*5d20*/  @!PT LDS RZ, [RZ] ;  /* 0x00000000fffff984 */ /* 0x000fe20000000800 */
[----:B------:R-:W-:Y:S01]  /*5d30*/  @!PT LDS RZ, [RZ] ;  /* 0x00000000fffff984 */ /* 0x000fe20000000800 */
[----:B------:R-:W-:Y:S01]  /*5d40*/  @!PT LDS RZ, [RZ] ;  /* 0x00000000fffff984 */ /* 0x000fe20000000800 */
[----:B------:R5:W-:Y:S06]  /*5d50*/  MEMBAR.ALL.CTA ;  /* 0x0000000000007992 */ /* 0x000bec0000008000 */
[----:B-----5:R-:W5:Y:S02]  /*5d60*/  FENCE.VIEW.ASYNC.S ;  /* 0x00000000000073c6 */ /* 0x020f640000000000 */
[----:B-----5:R-:W-:Y:S01]  /*5d70*/  SYNCS.ARRIVE.TRANS64.RED.A1T0 RZ, [UR4], RZ ;  /* 0x000000ffffff79a7 */ /* 0x020fe20008100404 */
.L_x_97:
[----:B------:R-:W-:Y:S05]  /*5d80*/  BSYNC B1 ;  /* 0x0000000000017941 */ /* 0x000fea0003800000 */
.L_x_96:
[----:B-1----:R-:W-:Y:S04]  /*5d90*/  SHF.R.U32.HI R0, RZ, 0x15, R2 ;  /* 0x00000015ff007819 */ /* 0x002fe80000011602 */
[----:B------:R-:W-:Y:S01]  /*5da0*/  LOP3.LUT P0, RZ, R0, 0x3, R142, 0x48, !PT ;  /* 0x0000000300ff7812 */ /* 0x000fe2000780488e */
[----:B------:R-:W-:Y:S01]  /*5db0*/  @!UPT UIADD3 URZ, UPT, UPT, URZ, URZ, URZ ;  /* 0x000000fffffff290 */ /* 0x000fe2000fffe0ff */
[----:B------:R-:W-:Y:S11]  /*5dc0*/  @P4 BRA `(.L_x_101) ;  /* 0x0000000000084947 */ /* 0x000ff60003800000 */
[----:B------:R-:W1:Y:S02]  /*5dd0*/  SYNCS.PHASECHK.TRANS64.TRYWAIT P1, [R22+URZ+0xc0], R4 ;  /* 0x0000c004160075a7 */ /* 0x000e6400080211ff */
[----:B-1----:R-:W-:Y:S05]  /*5de0*/  @!P1 BRA `(.L_x_102) ;  /* 0x0000001c007c9947 */ /* 0x002fea0003800000 */
.L_x_101:
[----:B------:R-:W-:Y:S05]  /*5df0*/  @!P0 BRA `(.L_x_103) ;  /* 0x0000000000408947 */ /* 0x000fea0003800000 */
[----:B------:R-:W1:Y:S01]  /*5e00*/  LDCU.64 UR8, c[0x4][0x70] ;  /* 0x01000e00ff0877ac */ /* 0x000e620008000a00 */
[----:B------:R-:W-:Y:S01]  /*5e10*/  MOV R15, 0x0 ;  /* 0x00000000000f7802 */ /* 0x000fe20000000f00 */
[----:B------:R-:W-:Y:S02]  /*5e20*/  HFMA2 R12, -RZ, RZ, 0, 5.9604644775390625e-08 ;  /* 0x00000001ff0c7431 */ /* 0x000fe400000001ff */
[----:B------:R-:W-:Y:S02]  /*5e30*/  IMAD.MOV.U32 R8, RZ, RZ, 0x192 ;  /* 0x00000192ff087424 */ /* 0x000fe400078e00ff */
[----:B------:R-:W-:Y:S01]  /*5e40*/  IMAD.MOV.U32 R13, RZ, RZ, RZ ;  /* 0x000000ffff0d7224 */ /* 0x000fe200078e00ff */
[----:B------:R-:W5:Y:S01]  /*5e50*/  LDCU.64 UR6, c[0x4][0x78] ;  /* 0x01000f00ff0677ac */ /* 0x000f620008000a00 */
[----:B------:R-:W2:Y:S01]  /*5e60*/  LDC.64 R14, c[0x4][R15] ;  /* 0x010000000f0e7b82 */ /* 0x000ea20000000a00 */
[----:B------:R-:W3:Y:S01]  /*5e70*/  LDCU.64 UR4, c[0x4][0x10] ;  /* 0x01000200ff0477ac */ /* 0x000ee20008000a00 */
[----:B-1----:R-:W-:Y:S01]  /*5e80*/  MOV R5, UR9 ;  /* 0x0000000900057c02 */ /* 0x002fe20008000f00 */
[----:B------:R-:W-:Y:S01]  /*5e90*/  IMAD.U32 R4, RZ, RZ, UR8 ;  /* 0x00000008ff047e24 */ /* 0x000fe2000f8e00ff */
[----:B-----5:R-:W-:Y:S01]  /*5ea0*/  MOV R7, UR7 ;  /* 0x0000000700077c02 */ /* 0x020fe20008000f00 */
[----:B------:R-:W-:Y:S01]  /*5eb0*/  IMAD.U32 R6, RZ, RZ, UR6 ;  /* 0x00000006ff067e24 */ /* 0x000fe2000f8e00ff */
[----:B---3--:R-:W-:Y:S01]  /*5ec0*/  MOV R11, UR5 ;  /* 0x00000005000b7c02 */ /* 0x008fe20008000f00 */
[----:B------:R-:W-:Y:S02]  /*5ed0*/  IMAD.U32 R10, RZ, RZ, UR4 ;  /* 0x00000004ff0a7e24 */ /* 0x000fe4000f8e00ff */
[----:B------:R-:W-:Y:S07]  /*5ee0*/  LEPC R20, `(.L_x_103) ;  /* 0x000000001014794e */ /* 0x000fee0000000000 */
[----:B--2-4-:R-:W-:Y:S05]  /*5ef0*/  CALL.ABS.NOINC R14 ;  /* 0x000000000e007343 */ /* 0x014fea0003c00000 */
.L_x_103:
[----:B------:R-:W-:Y:S01]  /*5f00*/  LOP3.LUT P0, RZ, R131, 0x60, RZ, 0xc0, !PT ;  /* 0x0000006083ff7812 */ /* 0x000fe2000780c0ff */
[----:B------:R-:W-:Y:S05]  /*5f10*/  WARPSYNC.ALL ;  /* 0x0000000000007948 */ /* 0x000fea0003800000 */
[----:B------:R-:W-:Y:S01]  /*5f20*/  R2UR UR4, R2 ;  /* 0x00000000020472ca */ /* 0x000fe200000e0000 */
[----:B------:R-:W-:Y:S01]  /*5f30*/  BSSY.RECONVERGENT B0, `(.L_x_104) ;  /* 0x0000120000007945 */ /* 0x000fe20003800200 */
[----:B---3--:R-:W-:Y:S02]  /*5f40*/  F2FP.F16.E5M2.UNPACK_B R2, R32 ;  /* 0x00000020ff02723e */ /* 0x008fe400020004ff */
[-C--:B------:R-:W-:Y:S02]  /*5f50*/  F2FP.F16.E5M2.UNPACK_B R21, R33.reuse ;  /* 0x00000021ff15723e */ /* 0x080fe400020004ff */
[----:B------:R-:W-:Y:S01]  /*5f60*/  F2FP.F16.E5M2.UNPACK_B R12, R28 ;  /* 0x0000001cff0c723e */ /* 0x000fe200020004ff */
[----:B------:R-:W-:Y:S01]  /*5f70*/  HADD2.F32 R0, -RZ, R2.H0_H0 ;  /* 0x20000002ff007230 */ /* 0x000fe20000004100 */
[----:B------:R-:W-:Y:S01]  /*5f80*/  F2FP.F16.E5M2.UNPACK_B R32, R32.H1 ;  /* 0x00000020ff20723e */ /* 0x000fe200030004ff */
[--C-:B------:R-:W-:Y:S01]  /*5f90*/  HADD2.F32 R73, -RZ, R21.reuse.H0_H0 ;  /* 0x20000015ff497230 */ /* 0x100fe20000004100 */
[----:B------:R-:W-:Y:S01]  /*5fa0*/  F2FP.F16.E5M2.UNPACK_B R33, R33.H1 ;  /* 0x00000021ff21723e */ /* 0x000fe200030004ff */
[----:B------:R-:W-:Y:S01]  /*5fb0*/  HADD2.F32 R74, -RZ, R21.H1_H1 ;  /* 0x30000015ff4a7230 */ /* 0x000fe20000004100 */
[-C--:B------:R-:W-:Y:S01]  /*5fc0*/  F2FP.F16.E5M2.UNPACK_B R20, R34.reuse ;  /* 0x00000022ff14723e */ /* 0x080fe200020004ff */
[--C-:B------:R-:W-:Y:S01]  /*5fd0*/  HADD2.F32 R3, -RZ, R32.reuse.H0_H0 ;  /* 0x20000020ff037230 */ /* 0x100fe20000004100 */
[----:B------:R-:W-:Y:S01]  /*5fe0*/  F2FP.F16.E5M2.UNPACK_B R15, R34.H1 ;  /* 0x00000022ff0f723e */ /* 0x000fe200030004ff */
[----:B------:R-:W-:Y:S01]  /*5ff0*/  HADD2.F32 R72, -RZ, R32.H1_H1 ;  /* 0x30000020ff487230 */ /* 0x000fe20000004100 */
[-C--:B------:R-:W-:Y:S01]  /*6000*/  F2FP.F16.E5M2.UNPACK_B R14, R35.reuse ;  /* 0x00000023ff0e723e */ /* 0x080fe200020004ff */
[--C-:B------:R-:W-:Y:S01]  /*6010*/  HADD2.F32 R75, -RZ, R33.reuse.H0_H0 ;  /* 0x20000021ff4b7230 */ /* 0x100fe20000004100 */
[----:B------:R-:W-:Y:S01]  /*6020*/  F2FP.F16.E5M2.UNPACK_B R13, R35.H1 ;  /* 0x00000023ff0d723e */ /* 0x000fe200030004ff */
[----:B------:R-:W-:Y:S01]  /*6030*/  HADD2.F32 R76, -RZ, R33.H1_H1 ;  /* 0x30000021ff4c7230 */ /* 0x000fe20000004100 */
[----:B------:R-:W-:Y:S01]  /*6040*/  F2FP.F16.E5M2.UNPACK_B R28, R28.H1 ;  /* 0x0000001cff1c723e */ /* 0x000fe200030004ff */
[--C-:B------:R-:W-:Y:S01]  /*6050*/  HADD2.F32 R77, -RZ, R20.reuse.H0_H0 ;  /* 0x20000014ff4d7230 */ /* 0x100fe20000004100 */
[-C--:B------:R-:W-:Y:S01]  /*6060*/  F2FP.F16.E5M2.UNPACK_B R11, R29.reuse ;  /* 0x0000001dff0b723e */ /* 0x080fe200020004ff */
        /* <DEDUP_REMOVED lines=15> */
[----:B------:R-:W-:Y:S01]  /*6160*/  R2UR UR5, R22 ;  /* 0x00000000160572ca */ /* 0x000fe200000e0000 */
        /* <DEDUP_REMOVED lines=29> */
[----:B------:R-:W-:Y:S01]  /*6340*/  IADD3 R68, PT, PT, R68, 0x1, RZ ;  /* 0x0000000144447810 */ /* 0x000fe20007ffe0ff */
[--C-:B------:R-:W-:Y:S02]  /*6350*/  HADD2.F32 R101, -RZ, R5.reuse.H0_H0 ;  /* 0x20000005ff657230 */ /* 0x100fe40000004100 */
[----:B------:R-:W-:Y:S02]  /*6360*/  HADD2.F32 R102, -RZ, R5.H1_H1 ;  /* 0x30000005ff667230 */ /* 0x000fe40000004100 */
[--C-:B------:R-:W-:Y:S02]  /*6370*/  HADD2.F32 R103, -RZ, R4.reuse.H0_H0 ;  /* 0x20000004ff677230 */ /* 0x100fe40000004100 */
[----:B------:R-:W-:Y:S02]  /*6380*/  HADD2.F32 R104, -RZ, R4.H1_H1 ;  /* 0x30000004ff687230 */ /* 0x000fe40000004100 */
[----:B------:R-:W1:Y:S01]  /*6390*/  LDTM.x64 R4, tmem[UR4] ;  /* 0x00000004000479ee */ /* 0x000e620008340000 */
[----:B------:R-:W-:Y:S01]  /*63a0*/  NOP ;  /* 0x0000000000007918 */ /* 0x000fe20000000000 */
[----:B------:R-:W-:Y:S01]  /*63b0*/  UIADD3 UR4, UPT, UPT, UR5, 0xe0, URZ ;  /* 0x000000e005047890 */ /* 0x000fe2000fffe0ff */
[----:B------:R-:W-:Y:S02]  /*63c0*/  HADD2.F32 R2, -RZ, R2.H1_H1 ;  /* 0x30000002ff027230 */ /* 0x000fe40000004100 */
[--C-:B------:R-:W-:Y:S01]  /*63d0*/  HADD2.F32 R105, -RZ, R106.reuse.H0_H0 ;  /* 0x2000006aff697230 */ /* 0x100fe20000004100 */
[----:B------:R-:W-:Y:S01]  /*63e0*/  UPRMT UR4, UR61, 0x654, UR4 ;  /* 0x000006543d047896 */ /* 0x000fe20008000004 */
[----:B------:R-:W-:Y:S02]  /*63f0*/  HADD2.F32 R106, -RZ, R106.H1_H1 ;  /* 0x3000006aff6a7230 */ /* 0x000fe40000004100 */
[--C-:B------:R-:W-:Y:S02]  /*6400*/  HADD2.F32 R109, -RZ, R110.reuse.H0_H0 ;  /* 0x2000006eff6d7230 */ /* 0x100fe40000004100 */
[----:B------:R-:W-:Y:S02]  /*6410*/  HADD2.F32 R110, -RZ, R110.H1_H1 ;  /* 0x3000006eff6e7230 */ /* 0x000fe40000004100 */
[--C-:B------:R-:W-:Y:S02]  /*6420*/  HADD2.F32 R113, -RZ, R114.reuse.H0_H0 ;  /* 0x20000072ff717230 */ /* 0x100fe40000004100 */
[----:B-1----:R-:W-:Y:S01]  /*6430*/  SYNCS.ARRIVE.TRANS64.RED.A1T0 RZ, [UR4], RZ ;  /* 0x000000ffffff79a7 */ /* 0x002fe20008100404 */
[----:B------:R-:W-:Y:S02]  /*6440*/  HADD2.F32 R114, -RZ, R114.H1_H1 ;  /* 0x30000072ff727230 */ /* 0x000fe40000004100 */
[--C-:B------:R-:W-:Y:S02]  /*6450*/  HADD2.F32 R117, -RZ, R118.reuse.H0_H0 ;  /* 0x20000076ff757230 */ /* 0x100fe40000004100 */
[----:B------:R-:W-:Y:S02]  /*6460*/  HADD2.F32 R118, -RZ, R118.H1_H1 ;  /* 0x30000076ff767230 */ /* 0x000fe40000004100 */
[--C-:B------:R-:W-:Y:S02]  /*6470*/  HADD2.F32 R121, -RZ, R122.reuse.H0_H0 ;  /* 0x2000007aff797230 */ /* 0x100fe40000004100 */
[C---:B----4-:R-:W-:Y:S01]  /*6480*/  FMUL R4, R70.reuse, R4 ;  /* 0x0000000446047220 */ /* 0x050fe20000400000 */
[C---:B------:R-:W-:Y:S01]  /*6490*/  FMUL R5, R70.reuse, R5 ;  /* 0x0000000546057220 */ /* 0x040fe20000400000 */
[C---:B------:R-:W-:Y:S01]  /*64a0*/  FMUL R8, R70.reuse, R8 ;  /* 0x0000000846087220 */ /* 0x040fe20000400000 */
[C---:B------:R-:W-:Y:S01]  /*64b0*/  FMUL R9, R70.reuse, R9 ;  /* 0x0000000946097220 */ /* 0x040fe20000400000 */
[C---:B------:R-:W-:Y:S01]  /*64c0*/  FFMA R4, R71.reuse, R0, R4 ;  /* 0x0000000047047223 */ /* 0x040fe20000000004 */
[C---:B------:R-:W-:Y:S01]  /*64d0*/  FFMA R5, R71.reuse, R2, R5 ;  /* 0x0000000247057223 */ /* 0x040fe20000000005 */
[C---:B------:R-:W-:Y:S01]  /*64e0*/  FMUL R12, R70.reuse, R12 ;  /* 0x0000000c460c7220 */ /* 0x040fe20000400000 */
[C---:B------:R-:W-:Y:S01]  /*64f0*/  FMUL R13, R70.reuse, R13 ;  /* 0x0000000d460d7220 */ /* 0x040fe20000400000 */
[C---:B------:R-:W-:Y:S01]  /*6500*/  FMUL R16, R70.reuse, R16 ;  /* 0x0000001046107220 */ /* 0x040fe20000400000 */
[C---:B------:R-:W-:Y:S01]  /*6510*/  FMUL R17, R70.reuse, R17 ;  /* 0x0000001146117220 */ /* 0x040fe20000400000 */
[C---:B------:R-:W-:Y:S01]  /*6520*/  FMUL R0, R70.reuse, R20 ;  /* 0x0000001446007220 */ /* 0x040fe20000400000 */
[C---:B------:R-:W-:Y:S01]  /*6530*/  FMUL R2, R70.reuse, R21 ;  /* 0x0000001546027220 */ /* 0x040fe20000400000 */
[C---:B------:R-:W-:Y:S01]  /*6540*/  FMUL R21, R70.reuse, R28 ;  /* 0x0000001c46157220 */ /* 0x040fe20000400000 */
[----:B------:R-:W-:Y:S02]  /*6550*/  HADD2.F32 R122, -RZ, R122.H1_H1 ;  /* 0x3000007aff7a7230 */ /* 0x000fe40000004100 */
[C---:B------:R-:W-:Y:S01]  /*6560*/  FMUL R6, R70.reuse, R6 ;  /* 0x0000000646067220 */ /* 0x040fe20000400000 */
[--C-:B------:R-:W-:Y:S02]  /*6570*/  HADD2.F32 R125, -RZ, R126.reuse.H0_H0 ;  /* 0x2000007eff7d7230 */ /* 0x100fe40000004100 */
[C---:B------:R-:W-:Y:S01]  /*6580*/  FMUL R7, R70.reuse, R7 ;  /* 0x0000000746077220 */ /* 0x040fe20000400000 */
[----:B------:R-:W-:Y:S02]  /*6590*/  HADD2.F32 R126, -RZ, R126.H1_H1 ;  /* 0x3000007eff7e7230 */ /* 0x000fe40000004100 */
[C---:B------:R-:W-:Y:S01]  /*65a0*/  FFMA R6, R71.reuse, R3, R6 ;  /* 0x0000000347067223 */ /* 0x040fe20000000006 */
[C---:B------:R-:W-:Y:S01]  /*65b0*/  FMUL R10, R70.reuse, R10 ;  /* 0x0000000a460a7220 */ /* 0x040fe20000400000 */
[C---:B------:R-:W-:Y:S01]  /*65c0*/  FFMA R7, R71.reuse, R72, R7 ;  /* 0x0000004847077223 */ /* 0x040fe20000000007 */
[C---:B------:R-:W-:Y:S01]  /*65d0*/  FFMA R8, R71.reuse, R73, R8 ;  /* 0x0000004947087223 */ /* 0x040fe20000000008 */
[C---:B------:R-:W-:Y:S01]  /*65e0*/  FFMA R9, R71.reuse, R74, R9 ;  /* 0x0000004a47097223 */ /* 0x040fe20000000009 */
[C---:B------:R-:W-:Y:S01]  /*65f0*/  FFMA R10, R71.reuse, R75, R10 ;  /* 0x0000004b470a7223 */ /* 0x040fe2000000000a */
[--C-:B------:R-:W-:Y:S02]  /*6600*/  HADD2.F32 R74, -RZ, R129.reuse.H0_H0 ;  /* 0x20000081ff4a7230 */ /* 0x100fe40000004100 */
[C---:B------:R-:W-:Y:S01]  /*6610*/  FMUL R11, R70.reuse, R11 ;  /* 0x0000000b460b7220 */ /* 0x040fe20000400000 */
[----:B------:R-:W-:Y:S02]  /*6620*/  HADD2.F32 R75, -RZ, R129.H1_H1 ;  /* 0x30000081ff4b7230 */ /* 0x000fe40000004100 */
[C---:B------:R-:W-:Y:S01]  /*6630*/  FMUL R14, R70.reuse, R14 ;  /* 0x0000000e460e7220 */ /* 0x040fe20000400000 */
[--C-:B------:R-:W-:Y:S02]  /*6640*/  HADD2.F32 R72, -RZ, R130.reuse.H0_H0 ;  /* 0x20000082ff487230 */ /* 0x100fe40000004100 */
[C---:B------:R-:W-:Y:S01]  /*6650*/  FFMA R11, R71.reuse, R76, R11 ;  /* 0x0000004c470b7223 */ /* 0x040fe2000000000b */
[C---:B------:R-:W-:Y:S01]  /*6660*/  FFMA R12, R71.reuse, R77, R12 ;  /* 0x0000004d470c7223 */ /* 0x040fe2000000000c */
[----:B------:R-:W-:Y:S01]  /*6670*/  FFMA R13, R71, R78, R13 ;  /* 0x0000004e470d7223 */ /* 0x000fe2000000000d */
[----:B------:R-:W-:Y:S01]  /*6680*/  F2FP.SATFINITE.E5M2.F32.PACK_AB_MERGE_C R76, R7, R6, RZ ;  /* 0x00000006074c723e */ /* 0x000fe200048060ff */
[----:B------:R-:W-:Y:S01]  /*6690*/  FFMA R14, R71, R79, R14 ;  /* 0x0000004f470e7223 */ /* 0x000fe2000000000e */
[----:B------:R-:W-:Y:S01]  /*66a0*/  F2FP.SATFINITE.E5M2.F32.PACK_AB_MERGE_C R129, R11, R10, RZ ;  /* 0x0000000a0b81723e */ /* 0x000fe200048060ff */
[C---:B------:R-:W-:Y:S01]  /*66b0*/  FMUL R7, R70.reuse, R24 ;  /* 0x0000001846077220 */ /* 0x040fe20000400000 */
[C---:B------:R-:W-:Y:S01]  /*66c0*/  FMUL R10, R70.reuse, R25 ;  /* 0x00000019460a7220 */ /* 0x040fe20000400000 */
[C---:B------:R-:W-:Y:S01]  /*66d0*/  FMUL R25, R70.reuse, R32 ;  /* 0x0000002046197220 */ /* 0x040fe20000400000 */
[----:B------:R-:W-:Y:S02]  /*66e0*/  HADD2.F32 R73, -RZ, R130.H1_H1 ;  /* 0x30000082ff497230 */ /* 0x000fe40000004100 */
[C---:B------:R-:W-:Y:S01]  /*66f0*/  FMUL R15, R70.reuse, R15 ;  /* 0x0000000f460f7220 */ /* 0x040fe20000400000 */
[C---:B------:R-:W-:Y:S01]  /*6700*/  FMUL R18, R70.reuse, R18 ;  /* 0x0000001246127220 */ /* 0x040fe20000400000 */
[C---:B------:R-:W-:Y:S01]  /*6710*/  FMUL R19, R70.reuse, R19 ;  /* 0x0000001346137220 */ /* 0x040fe20000400000 */
[C---:B------:R-:W-:Y:S01]  /*6720*/  FMUL R3, R70.reuse, R22 ;  /* 0x0000001646037220 */ /* 0x040fe20000400000 */
[C---:B------:R-:W-:Y:S01]  /*6730*/  FFMA R15, R71.reuse, R80, R15 ;  /* 0x00000050470f7223 */ /* 0x040fe2000000000f */
[C---:B------:R-:W-:Y:S01]  /*6740*/  FFMA R16, R71.reuse, R81, R16 ;  /* 0x0000005147107223 */ /* 0x040fe20000000010 */
[C---:B------:R-:W-:Y:S01]  /*6750*/  FFMA R17, R71.reuse, R82, R17 ;  /* 0x0000005247117223 */ /* 0x040fe20000000011 */
[C---:B------:R-:W-:Y:S01]  /*6760*/  FFMA R18, R71.reuse, R83, R18 ;  /* 0x0000005347127223 */ /* 0x040fe20000000012 */
        /* <DEDUP_REMOVED lines=16> */
[----:B------:R-:W-:Y:S01]  /*6870*/  FMUL R20, R70, R27 ;  /* 0x0000001b46147220 */ /* 0x000fe20000400000 */
[----:B------:R-:W-:Y:S01]  /*6880*/  F2FP.SATFINITE.E5M2.F32.PACK_AB_MERGE_C R3, R6, R3, RZ ;  /* 0x000000030603723e */ /* 0x000fe200048060ff */
[C---:B------:R-:W-:Y:S01]  /*6890*/  FMUL R23, R70.reuse, R30 ;  /* 0x0000001e46177220 */ /* 0x040fe20000400000 */
[C---:B------:R-:W-:Y:S01]  /*68a0*/  FMUL R30, R70.reuse, R37 ;  /* 0x00000025461e7220 */ /* 0x040fe20000400000 */
[C---:B------:R-:W-:Y:S01]  /*68b0*/  FFMA R20, R71.reuse, R92, R20 ;  /* 0x0000005c47147223 */ /* 0x040fe20000000014 */
[C---:B------:R-:W-:Y:S01]  /*68c0*/  FFMA R21, R71.reuse, R93, R21 ;  /* 0x0000005d47157223 */ /* 0x040fe20000000015 */
[C---:B------:R-:W-:Y:S01]  /*68d0*/  FFMA R22, R71.reuse, R94, R22 ;  /* 0x0000005e47167223 */ /* 0x040fe20000000016 */
[C---:B------:R-:W-:Y:S01]  /*68e0*/  FFMA R23, R71.reuse, R95, R23 ;  /* 0x0000005f47177223 */ /* 0x040fe20000000017 */
        /* <DEDUP_REMOVED lines=12> */
[----:B------:R-:W-:Y:S01]  /*69b0*/  FMUL R38, R70, R45 ;  /* 0x0000002d46267220 */ /* 0x000fe20000400000 */
[C---:B------:R-:W-:Y:S01]  /*69c0*/  FFMA R28, R71.reuse, R100, R28 ;  /* 0x00000064471c7223 */ /* 0x040fe2000000001c */
[----:B------:R-:W-:Y:S01]  /*69d0*/  F2FP.SATFINITE.E5M2.F32.PACK_AB_MERGE_C R6, R22, R21, R6 ;  /* 0x000000151606723e */ /* 0x000fe20004806006 */
[C---:B------:R-:W-:Y:S01]  /*69e0*/  FFMA R29, R71.reuse, R101, R29 ;  /* 0x00000065471d7223 */ /* 0x040fe2000000001d */
[C---:B------:R-:W-:Y:S01]  /*69f0*/  FFMA R30, R71.reuse, R102, R30 ;  /* 0x00000066471e7223 */ /* 0x040fe2000000001e */
[----:B------:R-:W-:Y:S01]  /*6a00*/  FFMA R31, R71, R103, R31 ;  /* 0x00000067471f7223 */ /* 0x000fe2000000001f */
[C---:B------:R-:W-:Y:S01]  /*6a10*/  FMUL R45, R70.reuse, R52 ;  /* 0x00000034462d7220 */ /* 0x040fe20000400000 */
[C---:B------:R-:W-:Y:S01]  /*6a20*/  FMUL R52, R70.reuse, R59 ;  /* 0x0000003b46347220 */ /* 0x040fe20000400000 */
[C---:B------:R-:W-:Y:S01]  /*6a30*/  FMUL R59, R70.reuse, R66 ;  /* 0x00000042463b7220 */ /* 0x040fe20000400000 */
[----:B------:R-:W-:Y:S01]  /*6a40*/  F2FP.SATFINITE.E5M2.F32.PACK_AB_MERGE_C R66, R13, R12, R14 ;  /* 0x0000000c0d42723e */ /* 0x000fe2000480600e */
[C---:B------:R-:W-:Y:S01]  /*6a50*/  FMUL R32, R70.reuse, R39 ;  /* 0x0000002746207220 */ /* 0x040fe20000400000 */
[--C-:B------:R-:W-:Y:S02]  /*6a60*/  HADD2.F32 R107, -RZ, R108.reuse.H0_H0 ;  /* 0x2000006cff6b7230 */ /* 0x100fe40000004100 */
[C---:B------:R-:W-:Y:S01]  /*6a70*/  FMUL R35, R70.reuse, R42 ;  /* 0x0000002a46237220 */ /* 0x040fe20000400000 */
[----:B------:R-:W-:Y:S02]  /*6a80*/  HADD2.F32 R108, -RZ, R108.H1_H1 ;  /* 0x3000006cff6c7230 */ /* 0x000fe40000004100 */
[C---:B------:R-:W-:Y:S01]  /*6a90*/  FFMA R32, R71.reuse, R104, R32 ;  /* 0x0000006847207223 */ /* 0x040fe20000000020 */
[----:B------:R-:W-:Y:S01]  /*6aa0*/  FMUL R36, R70, R43 ;  /* 0x0000002b46247220 */ /* 0x000fe20000400000 */
[C---:B------:R-:W-:Y:S01]  /*6ab0*/  FFMA R33, R71.reuse, R105, R33 ;  /* 0x0000006947217223 */ /* 0x040fe20000000021 */
[C---:B------:R-:W-:Y:S01]  /*6ac0*/  FFMA R34, R71.reuse, R106, R34 ;  /* 0x0000006a47227223 */ /* 0x040fe20000000022 */
[--C-:B------:R-:W-:Y:S01]  /*6ad0*/  HADD2.F32 R111, -RZ, R112.reuse.H0_H0 ;  /* 0x20000070ff6f7230 */ /* 0x100fe20000004100 */
[----:B------:R-:W-:Y:S01]  /*6ae0*/  F2FP.SATFINITE.E5M2.F32.PACK_AB_MERGE_C R32, R32, R31, RZ ;  /* 0x0000001f2020723e */ /* 0x000fe200048060ff */
[C---:B------:R-:W-:Y:S01]  /*6af0*/  FFMA R35, R71.reuse, R107, R35 ;  /* 0x0000006b47237223 */ /* 0x040fe20000000023 */
[----:B------:R-:W-:Y:S02]  /*6b00*/  HADD2.F32 R112, -RZ, R112.H1_H1 ;  /* 0x30000070ff707230 */ /* 0x000fe40000004100 */
[----:B------:R-:W-:Y:S01]  /*6b10*/  FMUL R39, R70, R46 ;  /* 0x0000002e46277220 */ /* 0x000fe20000400000 */
[----:B------:R-:W-:Y:S01]  /*6b20*/  F2FP.SATFINITE.E5M2.F32.PACK_AB_MERGE_C R32, R30, R29, R32 ;  /* 0x0000001d1e20723e */ /* 0x000fe20004806020 */
[C---:B------:R-:W-:Y:S01]  /*6b30*/  FFMA R36, R71.reuse, R108, R36 ;  /* 0x0000006c47247223 */ /* 0x040fe20000000024 */
[C---:B------:R-:W-:Y:S01]  /*6b40*/  FMUL R40, R70.reuse, R47 ;  /* 0x0000002f46287220 */ /* 0x040fe20000400000 */
[C---:B------:R-:W-:Y:S01]  /*6b50*/  FFMA R37, R71.reuse, R109, R37 ;  /* 0x0000006d47257223 */ /* 0x040fe20000000025 */
[C---:B------:R-:W-:Y:S01]  /*6b60*/  FFMA R38, R71.reuse, R110, R38 ;  /* 0x0000006e47267223 */ /* 0x040fe20000000026 */
[C---:B------:R-:W-:Y:S01]  /*6b70*/  FMUL R42, R70.reuse, R49 ;  /* 0x00000031462a7220 */ /* 0x040fe20000400000 */
[--C-:B------:R-:W-:Y:S02]  /*6b80*/  HADD2.F32 R115, -RZ, R116.reuse.H0_H0 ;  /* 0x20000074ff737230 */ /* 0x100fe40000004100 */
[C---:B------:R-:W-:Y:S01]  /*6b90*/  FFMA R39, R71.reuse, R111, R39 ;  /* 0x0000006f47277223 */ /* 0x040fe20000000027 */
[----:B------:R-:W-:Y:S02]  /*6ba0*/  HADD2.F32 R116, -RZ, R116.H1_H1 ;  /* 0x30000074ff747230 */ /* 0x000fe40000004100 */
[C---:B------:R-:W-:Y:S01]  /*6bb0*/  FMUL R43, R70.reuse, R50 ;  /* 0x00000032462b7220 */ /* 0x040fe20000400000 */
[C---:B------:R-:W-:Y:S01]  /*6bc0*/  FFMA R40, R71.reuse, R112, R40 ;  /* 0x0000007047287223 */ /* 0x040fe20000000028 */
[C---:B------:R-:W-:Y:S01]  /*6bd0*/  FMUL R44, R70.reuse, R51 ;  /* 0x00000033462c7220 */ /* 0x040fe20000400000 */
[C---:B------:R-:W-:Y:S01]  /*6be0*/  FFMA R41, R71.reuse, R113, R41 ;  /* 0x0000007147297223 */ /* 0x040fe20000000029 */
[C---:B------:R-:W-:Y:S01]  /*6bf0*/  FMUL R50, R70.reuse, R57 ;  /* 0x0000003946327220 */ /* 0x040fe20000400000 */
[C---:B------:R-:W-:Y:S01]  /*6c00*/  FMUL R57, R70.reuse, R64 ;  /* 0x0000004046397220 */ /* 0x040fe20000400000 */
[----:B------:R-:W-:Y:S01]  /*6c10*/  FFMA R42, R71, R114, R42 ;  /* 0x00000072472a7223 */ /* 0x000fe2000000002a */
[C---:B------:R-:W-:Y:S01]  /*6c20*/  FMUL R46, R70.reuse, R53 ;  /* 0x00000035462e7220 */ /* 0x040fe20000400000 */
[--C-:B------:R-:W-:Y:S01]  /*6c30*/  HADD2.F32 R119, -RZ, R120.reuse.H0_H0 ;  /* 0x20000078ff777230 */ /* 0x100fe20000004100 */
[----:B------:R-:W-:Y:S01]  /*6c40*/  F2FP.SATFINITE.E5M2.F32.PACK_AB_MERGE_C R64, R5, R4, R76 ;  /* 0x000000040540723e */ /* 0x000fe2000480604c */
[C---:B------:R-:W-:Y:S01]  /*6c50*/  FMUL R51, R70.reuse, R58 ;  /* 0x0000003a46337220 */ /* 0x040fe20000400000 */
[C---:B------:R-:W-:Y:S01]  /*6c60*/  FMUL R53, R70.reuse, R60 ;  /* 0x0000003c46357220 */ /* 0x040fe20000400000 */
[C---:B------:R-:W-:Y:S01]  /*6c70*/  FFMA R43, R71.reuse, R115, R43 ;  /* 0x00000073472b7223 */ /* 0x040fe2000000002b */
[----:B------:R-:W-:Y:S02]  /*6c80*/  HADD2.F32 R120, -RZ, R120.H1_H1 ;  /* 0x30000078ff787230 */ /* 0x000fe40000004100 */
[C---:B------:R-:W-:Y:S01]  /*6c90*/  FMUL R47, R70.reuse, R54 ;  /* 0x00000036462f7220 */ /* 0x040fe20000400000 */
[C---:B------:R-:W-:Y:S01]  /*6ca0*/  FMUL R58, R70.reuse, R65 ;  /* 0x00000041463a7220 */ /* 0x040fe20000400000 */
[----:B------:R-:W-:Y:S01]  /*6cb0*/  FMUL R60, R70, R67 ;  /* 0x00000043463c7220 */ /* 0x000fe20000400000 */
[----:B------:R-:W-:Y:S01]  /*6cc0*/  F2FP.SATFINITE.E5M2.F32.PACK_AB_MERGE_C R5, R20, R11, RZ ;  /* 0x0000000b1405723e */ /* 0x000fe200048060ff */
[----:B------:R-:W-:Y:S01]  /*6cd0*/  FFMA R44, R71, R116, R44 ;  /* 0x00000074472c7223 */ /* 0x000fe2000000002c */
[C---:B------:R-:W-:Y:S01]  /*6ce0*/  FMUL R48, R70.reuse, R55 ;  /* 0x0000003746307220 */ /* 0x040fe20000400000 */
[----:B------:R-:W-:Y:S01]  /*6cf0*/  F2FP.SATFINITE.E5M2.F32.PACK_AB_MERGE_C R65, R9, R8, R129 ;  /* 0x000000080941723e */ /* 0x000fe20004806081 */
[----:B------:R-:W-:Y:S01]  /*6d00*/  FFMA R45, R71, R117, R45 ;  /* 0x00000075472d7223 */ /* 0x000fe2000000002d */
[----:B------:R-:W-:Y:S01]  /*6d10*/  F2FP.SATFINITE.E5M2.F32.PACK_AB_MERGE_C R67, R17, R16, R18 ;  /* 0x000000101143723e */ /* 0x000fe20004806012 */
[----:B------:R-:W-:Y:S01]  /*6d20*/  FMUL R49, R70, R56 ;  /* 0x0000003846317220 */ /* 0x000fe20000400000 */
[C---:B------:R-:W-:Y:S01]  /*6d30*/  FFMA R46, R71.reuse, R118, R46 ;  /* 0x00000076472e7223 */ /* 0x040fe2000000002e */
[--C-:B------:R-:W-:Y:S02]  /*6d40*/  HADD2.F32 R123, -RZ, R124.reuse.H0_H0 ;  /* 0x2000007cff7b7230 */ /* 0x100fe40000004100 */
[C---:B------:R-:W-:Y:S01]  /*6d50*/  FFMA R47, R71.reuse, R119, R47 ;  /* 0x00000077472f7223 */ /* 0x040fe2000000002f */
[----:B------:R1:W-:Y:S01]  /*6d60*/  STS.128 [R140+UR44+0x2200], R64 ;  /* 0x002200408c007988 */ /* 0x0003e20008000c2c */
[----:B------:R-:W-:Y:S01]  /*6d70*/  HADD2.F32 R124, -RZ, R124.H1_H1 ;  /* 0x3000007cff7c7230 */ /* 0x000fe20000004100 */
[----:B------:R-:W-:Y:S01]  /*6d80*/  F2FP.SATFINITE.E5M2.F32.PACK_AB_MERGE_C R5, R10, R7, R5 ;  /* 0x000000070a05723e */ /* 0x000fe20004806005 */
[C---:B------:R-:W-:Y:S01]  /*6d90*/  FFMA R48, R71.reuse, R120, R48 ;  /* 0x0000007847307223 */ /* 0x040fe20000000030 */
[----:B------:R-:W-:Y:S01]  /*6da0*/  F2FP.SATFINITE.E5M2.F32.PACK_AB_MERGE_C R7, R28, R27, RZ ;  /* 0x0000001b1c07723e */ /* 0x000fe200048060ff */
        /* <DEDUP_REMOVED lines=8> */
[----:B------:R-:W-:Y:S01]  /*6e30*/  FMUL R56, R70, R63 ;  /* 0x0000003f46387220 */ /* 0x000fe20000400000 */
[----:B------:R-:W-:Y:S01]  /*6e40*/  F2FP.SATFINITE.E5M2.F32.PACK_AB_MERGE_C R4, R2, R0, R3 ;  /* 0x000000000204723e */ /* 0x000fe20004806003 */
[C---:B------:R-:W-:Y:S01]  /*6e50*/  FFMA R53, R71.reuse, R125, R53 ;  /* 0x0000007d47357223 */ /* 0x040fe20000000035 */
[----:B------:R-:W-:Y:S01]  /*6e60*/  F2FP.SATFINITE.E5M2.F32.PACK_AB_MERGE_C R7, R26, R25, R7 ;  /* 0x000000191a07723e */ /* 0x000fe20004806007 */
[C---:B------:R-:W-:Y:S01]  /*6e70*/  FFMA R54, R71.reuse, R126, R54 ;  /* 0x0000007e47367223 */ /* 0x040fe20000000036 */
[C---:B------:R-:W-:Y:S01]  /*6e80*/  FFMA R55, R71.reuse, R127, R55 ;  /* 0x0000007f47377223 */ /* 0x040fe20000000037 */
[----:B------:R-:W-:Y:S01]  /*6e90*/  F2FP.SATFINITE.E5M2.F32.PACK_AB_MERGE_C R35, R36, R35, RZ ;  /* 0x000000232423723e */ /* 0x000fe200048060ff */
[C---:B------:R-:W-:Y:S01]  /*6ea0*/  FFMA R56, R71.reuse, R128, R56 ;  /* 0x0000008047387223 */ /* 0x040fe20000000038 */
[----:B------:R1:W-:Y:S01]  /*6eb0*/  STS.128 [R149+0x2010], R4 ;  /* 0x0020100495007388 */ /* 0x0003e20000000c00 */
[----:B------:R-:W-:Y:S01]  /*6ec0*/  F2FP.SATFINITE.E5M2.F32.PACK_AB_MERGE_C R39, R40, R39, RZ ;  /* 0x000000272827723e */ /* 0x000fe200048060ff */
[C---:B------:R-:W-:Y:S01]  /*6ed0*/  FFMA R57, R71.reuse, R72, R57 ;  /* 0x0000004847397223 */ /* 0x040fe20000000039 */
[----:B------:R-:W-:Y:S01]  /*6ee0*/  F2FP.SATFINITE.E5M2.F32.PACK_AB_MERGE_C R43, R44, R43, RZ ;  /* 0x0000002b2c2b723e */ /* 0x000fe200048060ff */
[C---:B------:R-:W-:Y:S01]  /*6ef0*/  FFMA R58, R71.reuse, R73, R58 ;  /* 0x00000049473a7223 */ /* 0x040fe2000000003a */
[C---:B------:R-:W-:Y:S01]  /*6f00*/  FFMA R59, R71.reuse, R74, R59 ;  /* 0x0000004a473b7223 */ /* 0x040fe2000000003b */
[----:B------:R-:W-:Y:S01]  /*6f10*/  F2FP.SATFINITE.E5M2.F32.PACK_AB_MERGE_C R33, R34, R33, R35 ;  /* 0x000000212221723e */ /* 0x000fe20004806023 */
[----:B------:R-:W-:Y:S01]  /*6f20*/  FFMA R60, R71, R75, R60 ;  /* 0x0000004b473c7223 */ /* 0x000fe2000000003c */
[----:B------:R-:W-:Y:S02]  /*6f30*/  F2FP.SATFINITE.E5M2.F32.PACK_AB_MERGE_C R34, R38, R37, R39 ;  /* 0x000000252622723e */ /* 0x000fe40004806027 */
[----:B------:R-:W-:Y:S02]  /*6f40*/  F2FP.SATFINITE.E5M2.F32.PACK_AB_MERGE_C R35, R42, R41, R43 ;  /* 0x000000292a23723e */ /* 0x000fe4000480602b */
[----:B------:R-:W-:Y:S02]  /*6f50*/  F2FP.SATFINITE.E5M2.F32.PACK_AB_MERGE_C R51, R52, R51, RZ ;  /* 0x000000333433723e */ /* 0x000fe400048060ff */
[----:B------:R-:W-:Y:S01]  /*6f60*/  F2FP.SATFINITE.E5M2.F32.PACK_AB_MERGE_C R48, R48, R47, RZ ;  /* 0x0000002f3030723e */ /* 0x000fe200048060ff */
[----:B------:R1:W-:Y:S01]  /*6f70*/  STS.128 [R148+0x2020], R32 ;  /* 0x0020202094007388 */ /* 0x0003e20000000c00 */
[----:B------:R-:W-:Y:S02]  /*6f80*/  F2FP.SATFINITE.E5M2.F32.PACK_AB_MERGE_C R55, R56, R55, RZ ;  /* 0x000000373837723e */ /* 0x000fe400048060ff */
[----:B------:R-:W-:Y:S02]  /*6f90*/  F2FP.SATFINITE.E5M2.F32.PACK_AB_MERGE_C R59, R60, R59, RZ ;  /* 0x0000003b3c3b723e */ /* 0x000fe400048060ff */
[----:B------:R-:W-:Y:S02]  /*6fa0*/  F2FP.SATFINITE.E5M2.F32.PACK_AB_MERGE_C R49, R50, R49, R51 ;  /* 0x000000313231723e */ /* 0x000fe40004806033 */
[----:B------:R-:W-:Y:S02]  /*6fb0*/  F2FP.SATFINITE.E5M2.F32.PACK_AB_MERGE_C R48, R46, R45, R48 ;  /* 0x0000002d2e30723e */ /* 0x000fe40004806030 */
[----:B------:R-:W-:Y:S02]  /*6fc0*/  F2FP.SATFINITE.E5M2.F32.PACK_AB_MERGE_C R50, R54, R53, R55 ;  /* 0x000000353632723e */ /* 0x000fe40004806037 */
[----:B------:R-:W-:Y:S05]  /*6fd0*/  F2FP.SATFINITE.E5M2.F32.PACK_AB_MERGE_C R51, R58, R57, R59 ;  /* 0x000000393a33723e */ /* 0x000fea000480603b */
[----:B------:R1:W-:Y:S01]  /*6fe0*/  STS.128 [R147+0x2030], R48 ;  /* 0x0020303093007388 */ /* 0x0003e20000000c00 */
[----:B------:R-:W-:Y:S01]  /*6ff0*/  @!PT LDS RZ, [RZ] ;  /* 0x00000000fffff984 */ /* 0x000fe20000000800 */
[----:B------:R-:W-:Y:S01]  /*7000*/  @!PT LDS RZ, [RZ] ;  /* 0x00000000fffff984 */ /* 0x000fe20000000800 */
[----:B------:R-:W-:Y:S01]  /*7010*/  @!PT LDS RZ, [RZ] ;  /* 0x00000000fffff984 */ /* 0x000fe20000000800 */
[----:B------:R-:W-:Y:S01]  /*7020*/  @!PT LDS RZ, [RZ] ;  /* 0x00000000fffff984 */ /* 0x000fe20000000800 */
[----:B------:R3:W-:Y:S07]  /*7030*/  MEMBAR.ALL.CTA ;  /* 0x0000000000007992 */ /* 0x0007ee0000008000 */
[----:B---3--:R-:W3:Y:S02]  /*7040*/  FENCE.VIEW.ASYNC.S ;  /* 0x00000000000073c6 */ /* 0x008ee40000000000 */
[----:B---3--:R-:W-:Y:S06]  /*7050*/  BAR.SYNC.DEFER_BLOCKING 0x1, 0x80 ;  /* 0x0042000000007b1d */ /* 0x008fec0000010000 */
[----:B------:R-:W-:Y:S05]  /*7060*/  @P0 BRA `(.L_x_105) ;  /* 0x0000000000300947 */ /* 0x000fea0003800000 */
[----:B------:R-:W-:Y:S02]  /*7070*/  UIADD3 UR4, UPT, UPT, UR44, 0x2200, URZ ;  /* 0x000022002c047890 */ /* 0x000fe4000fffe0ff */
[----:B------:R-:W-:Y:S02]  /*7080*/  USHF.L.U32 UR9, UR45, 0x6, URZ ;  /* 0x000000062d097899 */ /* 0x000fe400080006ff */
[----:B------:R-:W-:Y:S02]  /*7090*/  USHF.L.U32 UR10, UR46, 0x7, URZ ;  /* 0x000000072e0a7899 */ /* 0x000fe400080006ff */
[----:B------:R-:W-:Y:S01]  /*70a0*/  MOV R150, UR4 ;  /* 0x0000000400967c02 */ /* 0x000fe20008000f00 */
[----:B------:R-:W-:Y:S01]  /*70b0*/  UIADD3 UR4, UP0, UPT, UR62, 0x680, URZ ;  /* 0x000006803e047890 */ /* 0x000fe2000ff1e0ff */
[----:B------:R-:W-:Y:S02]  /*70c0*/  UMOV UR11, UR36 ;  /* 0x00000024000b7c82 */ /* 0x000fe40008000000 */
[----:B------:R-:W-:Y:S01]  /*70d0*/  R2UR UR8, R150 ;  /* 0x00000000960872ca */ /* 0x000fe200000e0000 */
[----:B------:R-:W-:Y:S11]  /*70e0*/  UIADD3.X UR5, UPT, UPT, URZ, UR63, URZ, UP0, !UPT ;  /* 0x0000003fff057290 */ /* 0x000ff600087fe4ff */
[----:B------:R-:W-:Y:S01]  /*70f0*/  @!UPT UIADD3 URZ, UPT, UPT, URZ, URZ, URZ ;  /* 0x000000fffffff290 */ /* 0x000fe2000fffe0ff */
[----:B------:R3:W-:Y:S01]  /*7100*/  UTMASTG.3D [UR8], [UR4] ;  /* 0x00000008040073b5 */ /* 0x0007e20008010000 */
[----:B------:R0:W-:Y:S01]  /*7110*/  UTMACMDFLUSH ;  /* 0x00000000000079b7 */ /* 0x0001e20000000000 */
[----:B---3--:R-:W-:Y:S04]  /*7120*/  DEPBAR.LE SB0, 0x0 ;  /* 0x000080000000791a */ /* 0x008fe80000000000 */
.L_x_105:
[----:B------:R-:W-:Y:S05]  /*7130*/  BSYNC.RECONVERGENT B0 ;  /* 0x0000000000007941 */ /* 0x000fea0003800200 */
.L_x_104:
[----:B------:R-:W-:Y:S01]  /*7140*/  BAR.SYNC.DEFER_BLOCKING 0x1, 0x80 ;  /* 0x0042000000007b1d */ /* 0x000fe20000010000 */
[----:B------:R-:W-:Y:S01]  /*7150*/  ISETP.NE.AND P0, PT, R143, 0x2, PT ;  /* 0x000000028f00780c */ /* 0x000fe20003f05270 */
[----:B------:R-:W-:Y:S01]  /*7160*/  UISETP.NE.AND UP0, UPT, UR47, URZ, UPT ;  /* 0x000000ff2f00728c */ /* 0x000fe2000bf05270 */
[----:B------:R-:W-:Y:S01]  /*7170*/  ISETP.NE.AND P1, PT, R68, 0x4, PT ;  /* 0x000000044400780c */ /* 0x000fe20003f25270 */
[----:B------:R-:W-:Y:S01]  /*7180*/  UIADD3 UR45, UPT, UPT, UR37, UR55, URZ ;  /* 0x00000037252d7290 */ /* 0x000fe2000fffe0ff */
[----:B------:R-:W-:Y:S01]  /*7190*/  SEL R2, RZ, 0x1, P0 ;  /* 0x00000001ff027807 */ /* 0x000fe20000000000 */
[----:B------:R-:W-:Y:S01]  /*71a0*/  UIADD3 UR46, UPT, UPT, UR38, UR58, URZ ;  /* 0x0000003a262e7290 */ /* 0x000fe2000fffe0ff */
[----:B------:R-:W-:Y:S02]  /*71b0*/  SEL R0, RZ, 0x1, P1 ;  /* 0x00000001ff007807 */ /* 0x000fe40000800000 */
[----:B------:R-:W-:Y:S02]  /*71c0*/  LOP3.LUT R145, R145, R2, RZ, 0x3c, !PT ;  /* 0x0000000291917212 */ /* 0x000fe400078e3cff */
[----:B------:R-:W-:Y:S02]  /*71d0*/  LOP3.LUT R146, R146, R0, RZ, 0x3c, !PT ;  /* 0x0000000092927212 */ /* 0x000fe400078e3cff */
[----:B------:R-:W-:Y:S02]  /*71e0*/  SEL R143, R143, RZ, P0 ;  /* 0x000000ff8f8f7207 */ /* 0x000fe40000000000 */
[----:B------:R-:W-:Y:S01]  /*71f0*/  SEL R68, R68, RZ, P1 ;  /* 0x000000ff44447207 */ /* 0x000fe20000800000 */
[----:B------:R-:W-:Y:S01]  /*7200*/  UMOV UR36, UR54 ;  /* 0x0000003600247c82 */ /* 0x000fe20008000000 */
[----:B------:R-:W-:Y:S05]  /*7210*/  BRA.U UP0, `(.L_x_106) ;  /* 0xffffffdd00187547 */ /* 0x000fea000b83ffff */
[----:B------:R-:W-:Y:S05]  /*7220*/  EXIT ;  /* 0x000000000000794d */ /* 0x000fea0003800000 */
.L_x_25:
[----:B-1----:R1:W2:Y:S02]  /*7230*/  SYNCS.PHASECHK.TRANS64.TRYWAIT P0, [R0+URZ+0x110], R2 ;  /* 0x00011002000075a7 */ /* 0x0022a400080011ff */
[----:B--2---:R-:W-:Y:S05]  /*7240*/  @!P0 NANOSLEEP.SYNCS 0x989680 ;  /* 0x009896800000895d */ /* 0x004fea0003900000 */
[----:B------:R-:W2:Y:S02]  /*7250*/  @!P0 SYNCS.PHASECHK.TRANS64 P0, [R0+URZ+0x110], R2 ;  /* 0x00011002000085a7 */ /* 0x000ea400080010ff */
[----:B--2---:R-:W-:Y:S05]  /*7260*/  @!P0 BRA `(.L_x_25) ;  /* 0xfffffffc00f08947 */ /* 0x004fea000383ffff */
[----:B------:R-:W-:Y:S05]  /*7270*/  BRA `(.L_x_107) ;  /* 0xffffffa400907947 */ /* 0x000fea000383ffff */
.L_x_28:
[----:B-1----:R-:W-:-:S07]  /*7280*/  MOV R0, UR33 ;  /* 0x0000002100007c02 */ /* 0x002fce0008000f00 */
.L_x_108:
[----:B-1----:R1:W2:Y:S02]  /*7290*/  SYNCS.PHASECHK.TRANS64.TRYWAIT P0, [R0+URZ+0x40], R3 ;  /* 0x00004003000075a7 */ /* 0x0022a400080011ff */
[----:B--2---:R-:W-:Y:S05]  /*72a0*/  @!P0 NANOSLEEP.SYNCS 0x989680 ;  /* 0x009896800000895d */ /* 0x004fea0003900000 */
[----:B------:R-:W2:Y:S02]  /*72b0*/  @!P0 SYNCS.PHASECHK.TRANS64 P0, [R0+URZ+0x40], R3 ;  /* 0x00004003000085a7 */ /* 0x000ea400080010ff */
[----:B--2---:R-:W-:Y:S05]  /*72c0*/  @!P0 BRA `(.L_x_108) ;  /* 0xfffffffc00f08947 */ /* 0x004fea000383ffff */
[----:B------:R-:W-:Y:S05]  /*72d0*/  BRA `(.L_x_27) ;  /* 0xffffffa400d07947 */ /* 0x000fea000383ffff */
.L_x_35:
[----:B-1----:R-:W-:-:S07]  /*72e0*/  MOV R0, UR17 ;  /* 0x0000001100007c02 */ /* 0x002fce0008000f00 */
.L_x_109:
[----:B-1----:R1:W2:Y:S02]  /*72f0*/  SYNCS.PHASECHK.TRANS64.TRYWAIT P0, [R0+URZ+0x40], R3 ;  /* 0x00004003000075a7 */ /* 0x0022a400080011ff */
[----:B--2---:R-:W-:Y:S05]  /*7300*/  @!P0 NANOSLEEP.SYNCS 0x989680 ;  /* 0x009896800000895d */ /* 0x004fea0003900000 */
[----:B------:R-:W2:Y:S02]  /*7310*/  @!P0 SYNCS.PHASECHK.TRANS64 P0, [R0+URZ+0x40], R3 ;  /* 0x00004003000085a7 */ /* 0x000ea400080010ff */
[----:B--2---:R-:W-:Y:S05]  /*7320*/  @!P0 BRA `(.L_x_109) ;  /* 0xfffffffc00f08947 */ /* 0x004fea000383ffff */
[----:B------:R-:W-:Y:S05]  /*7330*/  BRA `(.L_x_34) ;  /* 0xffffffa8008c7947 */ /* 0x000fea000383ffff */
.L_x_40:
[----:B-1----:R1:W2:Y:S02]  /*7340*/  SYNCS.PHASECHK.TRANS64.TRYWAIT P0, [R3+URZ+0xa0], R0 ;  /* 0x0000a000030075a7 */ /* 0x0022a400080011ff */
[----:B--2---:R-:W-:Y:S05]  /*7350*/  @!P0 NANOSLEEP.SYNCS 0x989680 ;  /* 0x009896800000895d */ /* 0x004fea0003900000 */
[----:B------:R-:W2:Y:S02]  /*7360*/  @!P0 SYNCS.PHASECHK.TRANS64 P0, [R3+URZ+0xa0], R0 ;  /* 0x0000a000030085a7 */ /* 0x000ea400080010ff */
[----:B--2---:R-:W-:Y:S05]  /*7370*/  @!P0 BRA `(.L_x_40) ;  /* 0xfffffffc00f08947 */ /* 0x004fea000383ffff */
[----:B------:R-:W-:Y:S05]  /*7380*/  BRA `(.L_x_110) ;  /* 0xffffffac002c7947 */ /* 0x000fea000383ffff */
.L_x_44:
[----:B------:R-:W-:-:S07]  /*7390*/  MOV R0, UR4 ;  /* 0x0000000400007c02 */ /* 0x000fce0008000f00 */
.L_x_111:
[----:B-1----:R1:W2:Y:S02]  /*73a0*/  SYNCS.PHASECHK.TRANS64.TRYWAIT P0, [R0+URZ], R2 ;  /* 0x00000002000075a7 */ /* 0x0022a400080011ff */
[----:B--2---:R-:W-:Y:S05]  /*73b0*/  @!P0 NANOSLEEP.SYNCS 0x989680 ;  /* 0x009896800000895d */ /* 0x004fea0003900000 */
[----:B------:R-:W2:Y:S02]  /*73c0*/  @!P0 SYNCS.PHASECHK.TRANS64 P0, [R0+URZ], R2 ;  /* 0x00000002000085a7 */ /* 0x000ea400080010ff */
[----:B--2---:R-:W-:Y:S05]  /*73d0*/  @!P0 BRA `(.L_x_111) ;  /* 0xfffffffc00f08947 */ /* 0x004fea000383ffff */
[----:B------:R-:W-:Y:S05]  /*73e0*/  BRA `(.L_x_112) ;  /* 0xffffffb000d07947 */ /* 0x000fea000383ffff */
.L_x_45:
[----:B------:R-:W-:-:S07]  /*73f0*/  MOV R0, UR5 ;  /* 0x0000000500007c02 */ /* 0x000fce0008000f00 */
.L_x_113:
[----:B-1----:R1:W2:Y:S02]  /*7400*/  SYNCS.PHASECHK.TRANS64.TRYWAIT P0, [R0+URZ], R3 ;  /* 0x00000003000075a7 */ /* 0x0022a400080011ff */
[----:B--2---:R-:W-:Y:S05]  /*7410*/  @!P0 NANOSLEEP.SYNCS 0x989680 ;  /* 0x009896800000895d */ /* 0x004fea0003900000 */
[----:B------:R-:W2:Y:S02]  /*7420*/  @!P0 SYNCS.PHASECHK.TRANS64 P0, [R0+URZ], R3 ;  /* 0x00000003000085a7 */ /* 0x000ea400080010ff */
[----:B--2---:R-:W-:Y:S05]  /*7430*/  @!P0 BRA `(.L_x_113) ;  /* 0xfffffffc00f08947 */ /* 0x004fea000383ffff */
[----:B------:R-:W-:Y:S05]  /*7440*/  BRA `(.L_x_114) ;  /* 0xffffffb000dc7947 */ /* 0x000fea000383ffff */
.L_x_46:
[----:B------:R-:W-:-:S07]  /*7450*/  MOV R0, UR5 ;  /* 0x0000000500007c02 */ /* 0x000fce0008000f00 */
.L_x_115:
[----:B-1----:R1:W2:Y:S02]  /*7460*/  SYNCS.PHASECHK.TRANS64.TRYWAIT P0, [R0+URZ], R3 ;  /* 0x00000003000075a7 */ /* 0x0022a400080011ff */
[----:B--2---:R-:W-:Y:S05]  /*7470*/  @!P0 NANOSLEEP.SYNCS 0x989680 ;  /* 0x009896800000895d */ /* 0x004fea0003900000 */
[----:B------:R-:W2:Y:S02]  /*7480*/  @!P0 SYNCS.PHASECHK.TRANS64 P0, [R0+URZ], R3 ;  /* 0x00000003000085a7 */ /* 0x000ea400080010ff */
[----:B--2---:R-:W-:Y:S05]  /*7490*/  @!P0 BRA `(.L_x_115) ;  /* 0xfffffffc00f08947 */ /* 0x004fea000383ffff */
[----:B------:R-:W-:Y:S05]  /*74a0*/  BRA `(.L_x_116) ;  /* 0xffffffb000e87947 */ /* 0x000fea000383ffff */
.L_x_47:
[----:B------:R-:W-:-:S07]  /*74b0*/  MOV R0, UR5 ;  /* 0x0000000500007c02 */ /* 0x000fce0008000f00 */
.L_x_117:
[----:B-1----:R1:W2:Y:S02]  /*74c0*/  SYNCS.PHASECHK.TRANS64.TRYWAIT P0, [R0+URZ], R3 ;  /* 0x00000003000075a7 */ /* 0x0022a400080011ff */
[----:B--2---:R-:W-:Y:S05]  /*74d0*/  @!P0 NANOSLEEP.SYNCS 0x989680 ;  /* 0x009896800000895d */ /* 0x004fea0003900000 */
[----:B------:R-:W2:Y:S02]  /*74e0*/  @!P0 SYNCS.PHASECHK.TRANS64 P0, [R0+URZ], R3 ;  /* 0x00000003000085a7 */ /* 0x000ea400080010ff */
[----:B--2---:R-:W-:Y:S05]  /*74f0*/  @!P0 BRA `(.L_x_117) ;  /* 0xfffffffc00f08947 */ /* 0x004fea000383ffff */
[----:B------:R-:W-:Y:S05]  /*7500*/  BRA `(.L_x_118) ;  /* 0xffffffb000f47947 */ /* 0x000fea000383ffff */
.L_x_48:
[----:B------:R-:W-:-:S07]  /*7510*/  MOV R0, UR5 ;  /* 0x0000000500007c02 */ /* 0x000fce0008000f00 */
.L_x_119:
[----:B-1----:R1:W2:Y:S02]  /*7520*/  SYNCS.PHASECHK.TRANS64.TRYWAIT P0, [R0+URZ], R3 ;  /* 0x00000003000075a7 */ /* 0x0022a400080011ff */
[----:B--2---:R-:W-:Y:S05]  /*7530*/  @!P0 NANOSLEEP.SYNCS 0x989680 ;  /* 0x009896800000895d */ /* 0x004fea0003900000 */
[----:B------:R-:W2:Y:S02]  /*7540*/  @!P0 SYNCS.PHASECHK.TRANS64 P0, [R0+URZ], R3 ;  /* 0x00000003000085a7 */ /* 0x000ea400080010ff */
[----:B--2---:R-:W-:Y:S05]  /*7550*/  @!P0 BRA `(.L_x_119) ;  /* 0xfffffffc00f08947 */ /* 0x004fea000383ffff */
[----:B------:R-:W-:Y:S05]  /*7560*/  BRA `(.L_x_120) ;  /* 0xffffffb400007947 */ /* 0x000fea000383ffff */
.L_x_49:
[----:B------:R-:W-:-:S07]  /*7570*/  MOV R0, UR5 ;  /* 0x0000000500007c02 */ /* 0x000fce0008000f00 */
.L_x_121:
[----:B-1----:R1:W2:Y:S02]  /*7580*/  SYNCS.PHASECHK.TRANS64.TRYWAIT P0, [R0+URZ], R3 ;  /* 0x00000003000075a7 */ /* 0x0022a400080011ff */
[----:B--2---:R-:W-:Y:S05]  /*7590*/  @!P0 NANOSLEEP.SYNCS 0x989680 ;  /* 0x009896800000895d */ /* 0x004fea0003900000 */
[----:B------:R-:W2:Y:S02]  /*75a0*/  @!P0 SYNCS.PHASECHK.TRANS64 P0, [R0+URZ], R3 ;  /* 0x00000003000085a7 */ /* 0x000ea400080010ff */
[----:B--2---:R-:W-:Y:S05]  /*75b0*/  @!P0 BRA `(.L_x_121) ;  /* 0xfffffffc00f08947 */ /* 0x004fea000383ffff */
[----:B------:R-:W-:Y:S05]  /*75c0*/  BRA `(.L_x_122) ;  /* 0xffffffb4000c7947 */ /* 0x000fea000383ffff */
.L_x_50:
[----:B------:R-:W-:-:S07]  /*75d0*/  MOV R0, UR5 ;  /* 0x0000000500007c02 */ /* 0x000fce0008000f00 */
.L_x_123:
[----:B-1----:R1:W2:Y:S02]  /*75e0*/  SYNCS.PHASECHK.TRANS64.TRYWAIT P0, [R0+URZ], R3 ;  /* 0x00000003000075a7 */ /* 0x0022a400080011ff */
[----:B--2---:R-:W-:Y:S05]  /*75f0*/  @!P0 NANOSLEEP.SYNCS 0x989680 ;  /* 0x009896800000895d */ /* 0x004fea0003900000 */
[----:B------:R-:W2:Y:S02]  /*7600*/  @!P0 SYNCS.PHASECHK.TRANS64 P0, [R0+URZ], R3 ;  /* 0x00000003000085a7 */ /* 0x000ea400080010ff */
[----:B--2---:R-:W-:Y:S05]  /*7610*/  @!P0 BRA `(.L_x_123) ;  /* 0xfffffffc00f08947 */ /* 0x004fea000383ffff */
[----:B------:R-:W-:Y:S05]  /*7620*/  BRA `(.L_x_124) ;  /* 0xffffffb400187947 */ /* 0x000fea000383ffff */
.L_x_53:
[----:B-1----:R1:W2:Y:S02]  /*7630*/  SYNCS.PHASECHK.TRANS64.TRYWAIT P0, [R2+URZ+0x100], R4 ;  /* 0x00010004020075a7 */ /* 0x0022a400080011ff */
[----:B--2---:R-:W-:Y:S05]  /*7640*/  @!P0 NANOSLEEP.SYNCS 0x989680 ;  /* 0x009896800000895d */ /* 0x004fea0003900000 */
[----:B------:R-:W2:Y:S02]  /*7650*/  @!P0 SYNCS.PHASECHK.TRANS64 P0, [R2+URZ+0x100], R4 ;  /* 0x00010004020085a7 */ /* 0x000ea400080010ff */
[----:B--2---:R-:W-:Y:S05]  /*7660*/  @!P0 BRA `(.L_x_53) ;  /* 0xfffffffc00f08947 */ /* 0x004fea000383ffff */
[----:B------:R-:W-:Y:S05]  /*7670*/  BRA `(.L_x_125) ;  /* 0xffffffb400747947 */ /* 0x000fea000383ffff */
.L_x_54:
[----:B------:R-:W-:-:S07]  /*7680*/  MOV R2, UR4 ;  /* 0x0000000400027c02 */ /* 0x000fce0008000f00 */
.L_x_126:
[----:B-1----:R1:W2:Y:S02]  /*7690*/  SYNCS.PHASECHK.TRANS64.TRYWAIT P0, [R2+URZ+0xb0], R5 ;  /* 0x0000b005020075a7 */ /* 0x0022a400080011ff */
[----:B--2---:R-:W-:Y:S05]  /*76a0*/  @!P0 NANOSLEEP.SYNCS 0x989680 ;  /* 0x009896800000895d */ /* 0x004fea0003900000 */
[----:B------:R-:W2:Y:S02]  /*76b0*/  @!P0 SYNCS.PHASECHK.TRANS64 P0, [R2+URZ+0xb0], R5 ;  /* 0x0000b005020085a7 */ /* 0x000ea400080010ff */
[----:B--2---:R-:W-:Y:S05]  /*76c0*/  @!P0 BRA `(.L_x_126) ;  /* 0xfffffffc00f08947 */ /* 0x004fea000383ffff */
[----:B------:R-:W-:Y:S05]  /*76d0*/  BRA `(.L_x_127) ;  /* 0xffffffb400847947 */ /* 0x000fea000383ffff */
.L_x_55:
[----:B-1----:R1:W2:Y:S02]  /*76e0*/  SYNCS.PHASECHK.TRANS64.TRYWAIT P1, [R2+URZ+0xa0], R4 ;  /* 0x0000a004020075a7 */ /* 0x0022a400080211ff */
[----:B--2---:R-:W-:Y:S05]  /*76f0*/  @!P1 NANOSLEEP.SYNCS 0x989680 ;  /* 0x009896800000995d */ /* 0x004fea0003900000 */
[----:B------:R-:W2:Y:S02]  /*7700*/  @!P1 SYNCS.PHASECHK.TRANS64 P1, [R2+URZ+0xa0], R4 ;  /* 0x0000a004020095a7 */ /* 0x000ea400080210ff */
[----:B--2---:R-:W-:Y:S05]  /*7710*/  @!P1 BRA `(.L_x_55) ;  /* 0xfffffffc00f09947 */ /* 0x004fea000383ffff */
[----:B------:R-:W-:Y:S05]  /*7720*/  BRA `(.L_x_128) ;  /* 0xffffffb400b47947 */ /* 0x000fea000383ffff */
.L_x_58:
[----:B------:R-:W-:-:S07]  /*7730*/  MOV R0, UR4 ;  /* 0x0000000400007c02 */ /* 0x000fce0008000f00 */
.L_x_129:
[----:B-1----:R1:W2:Y:S02]  /*7740*/  SYNCS.PHASECHK.TRANS64.TRYWAIT P0, [R0+URZ+0xb0], R2 ;  /* 0x0000b002000075a7 */ /* 0x0022a400080011ff */
[----:B--2---:R-:W-:Y:S05]  /*7750*/  @!P0 NANOSLEEP.SYNCS 0x989680 ;  /* 0x009896800000895d */ /* 0x004fea0003900000 */
[----:B------:R-:W2:Y:S02]  /*7760*/  @!P0 SYNCS.PHASECHK.TRANS64 P0, [R0+URZ+0xb0], R2 ;  /* 0x0000b002000085a7 */ /* 0x000ea400080010ff */
[----:B--2---:R-:W-:Y:S05]  /*7770*/  @!P0 BRA `(.L_x_129) ;  /* 0xfffffffc00f08947 */ /* 0x004fea000383ffff */
[----:B------:R-:W-:Y:S05]  /*7780*/  BRA `(.L_x_57) ;  /* 0xffffffb800087947 */ /* 0x000fea000383ffff */
.L_x_65:
[----:B-1----:R1:W2:Y:S02]  /*7790*/  SYNCS.PHASECHK.TRANS64.TRYWAIT P1, [R0+URZ+0xa0], R2 ;  /* 0x0000a002000075a7 */ /* 0x0022a400080211ff */
[----:B--2---:R-:W-:Y:S05]  /*77a0*/  @!P1 NANOSLEEP.SYNCS 0x989680 ;  /* 0x009896800000995d */ /* 0x004fea0003900000 */
[----:B------:R-:W2:Y:S02]  /*77b0*/  @!P1 SYNCS.PHASECHK.TRANS64 P1, [R0+URZ+0xa0], R2 ;  /* 0x0000a002000095a7 */ /* 0x000ea400080210ff */
[----:B--2---:R-:W-:Y:S05]  /*77c0*/  @!P1 BRA `(.L_x_65) ;  /* 0xfffffffc00f09947 */ /* 0x004fea000383ffff */
[----:B------:R-:W-:Y:S05]  /*77d0*/  BRA `(.L_x_130) ;  /* 0xffffffbc007c7947 */ /* 0x000fea000383ffff */
.L_x_66:
[----:B------:R-:W-:-:S07]  /*77e0*/  MOV R2, UR30 ;  /* 0x0000001e00027c02 */ /* 0x000fce0008000f00 */
.L_x_131:
[----:B-1----:R1:W2:Y:S02]  /*77f0*/  SYNCS.PHASECHK.TRANS64.TRYWAIT P0, [R2+URZ+0xe0], R0 ;  /* 0x0000e000020075a7 */ /* 0x0022a400080011ff */
[----:B--2---:R-:W-:Y:S05]  /*7800*/  @!P0 NANOSLEEP.SYNCS 0x989680 ;  /* 0x009896800000895d */ /* 0x004fea0003900000 */
[----:B------:R-:W2:Y:S02]  /*7810*/  @!P0 SYNCS.PHASECHK.TRANS64 P0, [R2+URZ+0xe0], R0 ;  /* 0x0000e000020085a7 */ /* 0x000ea400080010ff */
[----:B--2---:R-:W-:Y:S05]  /*7820*/  @!P0 BRA `(.L_x_131) ;  /* 0xfffffffc00f08947 */ /* 0x004fea000383ffff */
[----:B------:R-:W-:Y:S05]  /*7830*/  BRA `(.L_x_132) ;  /* 0xffffffbc00b47947 */ /* 0x000fea000383ffff */
.L_x_69:
[----:B------:R-:W-:Y:S07]  /*7840*/  MOV R0, UR5 ;  /* 0x0000000500007c02 */ /* 0x000fee0008000f00 */
.L_x_133:
[----:B-1----:R1:W2:Y:S02]  /*7850*/  SYNCS.PHASECHK.TRANS64.TRYWAIT P0, [R0+URZ], R2 ;  /* 0x00000002000075a7 */ /* 0x0022a400080011ff */
[----:B--2---:R-:W-:Y:S05]  /*7860*/  @!P0 NANOSLEEP.SYNCS 0x989680 ;  /* 0x009896800000895d */ /* 0x004fea0003900000 */
[----:B------:R-:W2:Y:S02]  /*7870*/  @!P0 SYNCS.PHASECHK.TRANS64 P0, [R0+URZ], R2 ;  /* 0x00000002000085a7 */ /* 0x000ea400080010ff */
[----:B--2---:R-:W-:Y:S05]  /*7880*/  @!P0 BRA `(.L_x_133) ;  /* 0xfffffffc00f08947 */ /* 0x004fea000383ffff */
[----:B------:R-:W-:Y:S05]  /*7890*/  BRA `(.L_x_68) ;  /* 0xffffffbc00d07947 */ /* 0x000fea000383ffff */
.L_x_72:
[----:B------:R-:W-:-:S07]  /*78a0*/  MOV R0, UR4 ;  /* 0x0000000400007c02 */ /* 0x000fce0008000f00 */
.L_x_134:
[----:B--2---:R2:W4:Y:S02]  /*78b0*/  SYNCS.PHASECHK.TRANS64.TRYWAIT P0, [R0+URZ], R2 ;  /* 0x00000002000075a7 */ /* 0x00452400080011ff */
[----:B----4-:R-:W-:Y:S05]  /*78c0*/  @!P0 NANOSLEEP.SYNCS 0x989680 ;  /* 0x009896800000895d */ /* 0x010fea0003900000 */
[----:B------:R-:W4:Y:S02]  /*78d0*/  @!P0 SYNCS.PHASECHK.TRANS64 P0, [R0+URZ], R2 ;  /* 0x00000002000085a7 */ /* 0x000f2400080010ff */
[----:B----4-:R-:W-:Y:S05]  /*78e0*/  @!P0 BRA `(.L_x_134) ;  /* 0xfffffffc00f08947 */ /* 0x010fea000383ffff */
[----:B------:R-:W-:Y:S05]  /*78f0*/  BRA `(.L_x_135) ;  /* 0xffffffc000ac7947 */ /* 0x000fea000383ffff */
.L_x_73:
[----:B------:R-:W-:-:S07]  /*7900*/  MOV R0, UR5 ;  /* 0x0000000500007c02 */ /* 0x000fce0008000f00 */
.L_x_136:
[----:B-1----:R1:W2:Y:S02]  /*7910*/  SYNCS.PHASECHK.TRANS64.TRYWAIT P0, [R0+URZ], R3 ;  /* 0x00000003000075a7 */ /* 0x0022a400080011ff */
[----:B--2---:R-:W-:Y:S05]  /*7920*/  @!P0 NANOSLEEP.SYNCS 0x989680 ;  /* 0x009896800000895d */ /* 0x004fea0003900000 */
[----:B------:R-:W2:Y:S02]  /*7930*/  @!P0 SYNCS.PHASECHK.TRANS64 P0, [R0+URZ], R3 ;  /* 0x00000003000085a7 */ /* 0x000ea400080010ff */
[----:B--2---:R-:W-:Y:S05]  /*7940*/  @!P0 BRA `(.L_x_136) ;  /* 0xfffffffc00f08947 */ /* 0x004fea000383ffff */
[----:B------:R-:W-:Y:S05]  /*7950*/  BRA `(.L_x_137) ;  /* 0xffffffc000b87947 */ /* 0x000fea000383ffff */
.L_x_74:
[----:B------:R-:W-:-:S07]  /*7960*/  MOV R0, UR5 ;  /* 0x0000000500007c02 */ /* 0x000fce0008000f00 */
.L_x_138:
[----:B-1----:R1:W2:Y:S02]  /*7970*/  SYNCS.PHASECHK.TRANS64.TRYWAIT P0, [R0+URZ], R3 ;  /* 0x00000003000075a7 */ /* 0x0022a400080011ff */
[----:B--2---:R-:W-:Y:S05]  /*7980*/  @!P0 NANOSLEEP.SYNCS 0x989680 ;  /* 0x009896800000895d */ /* 0x004fea0003900000 */
[----:B------:R-:W2:Y:S02]  /*7990*/  @!P0 SYNCS.PHASECHK.TRANS64 P0, [R0+URZ], R3 ;  /* 0x00000003000085a7 */ /* 0x000ea400080010ff */
[----:B--2---:R-:W-:Y:S05]  /*79a0*/  @!P0 BRA `(.L_x_138) ;  /* 0xfffffffc00f08947 */ /* 0x004fea000383ffff */
[----:B------:R-:W-:Y:S05]  /*79b0*/  BRA `(.L_x_139) ;  /* 0xffffffc000c47947 */ /* 0x000fea000383ffff */
.L_x_75:
[----:B-1----:R-:W-:-:S07]  /*79c0*/  MOV R0, UR4 ;  /* 0x0000000400007c02 */ /* 0x002fce0008000f00 */
.L_x_140:
[----:B-1----:R1:W2:Y:S02]  /*79d0*/  SYNCS.PHASECHK.TRANS64.TRYWAIT P0, [R0+URZ], R2 ;  /* 0x00000002000075a7 */ /* 0x0022a400080011ff */
[----:B--2---:R-:W-:Y:S05]  /*79e0*/  @!P0 NANOSLEEP.SYNCS 0x989680 ;  /* 0x009896800000895d */ /* 0x004fea0003900000 */
[----:B------:R-:W2:Y:S02]  /*79f0*/  @!P0 SYNCS.PHASECHK.TRANS64 P0, [R0+URZ], R2 ;  /* 0x00000002000085a7 */ /* 0x000ea400080010ff */
[----:B--2---:R-:W-:Y:S05]  /*7a00*/  @!P0 BRA `(.L_x_140) ;  /* 0xfffffffc00f08947 */ /* 0x004fea000383ffff */
[----:B------:R-:W-:Y:S05]  /*7a10*/  BRA `(.L_x_141) ;  /* 0xffffffc000d07947 */ /* 0x000fea000383ffff */
.L_x_80:
[----:B--2---:R2:W3:Y:S02]  /*7a20*/  SYNCS.PHASECHK.TRANS64.TRYWAIT P0, [R7+URZ+0xa0], R0 ;  /* 0x0000a000070075a7 */ /* 0x0044e400080011ff */
[----:B---3--:R-:W-:Y:S05]  /*7a30*/  @!P0 NANOSLEEP.SYNCS 0x989680 ;  /* 0x009896800000895d */ /* 0x008fea0003900000 */
[----:B------:R-:W3:Y:S02]  /*7a40*/  @!P0 SYNCS.PHASECHK.TRANS64 P0, [R7+URZ+0xa0], R0 ;  /* 0x0000a000070085a7 */ /* 0x000ee400080010ff */
[----:B---3--:R-:W-:Y:S05]  /*7a50*/  @!P0 BRA `(.L_x_80) ;  /* 0xfffffffc00f08947 */ /* 0x008fea000383ffff */
[----:B------:R-:W-:Y:S05]  /*7a60*/  BRA `(.L_x_142) ;  /* 0xffffffc400e47947 */ /* 0x000fea000383ffff */
.L_x_83:
[----:B-1----:R-:W-:Y:S07]  /*7a70*/  MOV R0, UR17 ;  /* 0x0000001100007c02 */ /* 0x002fee0008000f00 */
.L_x_143:
[----:B-1----:R1:W2:Y:S02]  /*7a80*/  SYNCS.PHASECHK.TRANS64.TRYWAIT P2, [R0+URZ+0x98], R7 ;  /* 0x00009807000075a7 */ /* 0x0022a400080411ff */
[----:B--2---:R-:W-:Y:S05]  /*7a90*/  @!P2 NANOSLEEP.SYNCS 0x989680 ;  /* 0x009896800000a95d */ /* 0x004fea0003900000 */
[----:B------:R-:W2:Y:S02]  /*7aa0*/  @!P2 SYNCS.PHASECHK.TRANS64 P2, [R0+URZ+0x98], R7 ;  /* 0x000098070000a5a7 */ /* 0x000ea400080410ff */
[----:B--2---:R-:W-:Y:S05]  /*7ab0*/  @!P2 BRA `(.L_x_143) ;  /* 0xfffffffc00f0a947 */ /* 0x004fea000383ffff */
[----:B------:R-:W-:Y:S05]  /*7ac0*/  BRA `(.L_x_82) ;  /* 0xffffffcc00447947 */ /* 0x000fea000383ffff */
.L_x_86:
[----:B-1----:R-:W-:Y:S07]  /*7ad0*/  MOV R0, UR17 ;  /* 0x0000001100007c02 */ /* 0x002fee0008000f00 */
.L_x_144:
[----:B-1----:R1:W2:Y:S02]  /*7ae0*/  SYNCS.PHASECHK.TRANS64.TRYWAIT P0, [R0+URZ+0x88], R6 ;  /* 0x00008806000075a7 */ /* 0x0022a400080011ff */
[----:B--2---:R-:W-:Y:S05]  /*7af0*/  @!P0 NANOSLEEP.SYNCS 0x989680 ;  /* 0x009896800000895d */ /* 0x004fea0003900000 */
[----:B------:R-:W2:Y:S02]  /*7b00*/  @!P0 SYNCS.PHASECHK.TRANS64 P0, [R0+URZ+0x88], R6 ;  /* 0x00008806000085a7 */ /* 0x000ea400080010ff */
[----:B--2---:R-:W-:Y:S05]  /*7b10*/  @!P0 BRA `(.L_x_144) ;  /* 0xfffffffc00f08947 */ /* 0x004fea000383ffff */
[----:B------:R-:W-:Y:S05]  /*7b20*/  BRA `(.L_x_145) ;  /* 0xffffffcc00947947 */ /* 0x000fea000383ffff */
.L_x_89:
[----:B---3--:R3:W4:Y:S02]  /*7b30*/  SYNCS.PHASECHK.TRANS64.TRYWAIT P0, [R3+URZ+0xa0], R0 ;  /* 0x0000a000030075a7 */ /* 0x00872400080011ff */
[----:B----4-:R-:W-:Y:S05]  /*7b40*/  @!P0 NANOSLEEP.SYNCS 0x989680 ;  /* 0x009896800000895d */ /* 0x010fea0003900000 */
[----:B------:R-:W4:Y:S02]  /*7b50*/  @!P0 SYNCS.PHASECHK.TRANS64 P0, [R3+URZ+0xa0], R0 ;  /* 0x0000a000030085a7 */ /* 0x000f2400080010ff */
[----:B----4-:R-:W-:Y:S05]  /*7b60*/  @!P0 BRA `(.L_x_89) ;  /* 0xfffffffc00f08947 */ /* 0x010fea000383ffff */
[----:B------:R-:W-:Y:S05]  /*7b70*/  BRA `(.L_x_146) ;  /* 0xffffffd000d47947 */ /* 0x000fea000383ffff */
.L_x_100:
[----:B-1----:R-:W-:Y:S04]  /*7b80*/  MOV R0, UR44 ;  /* 0x0000002c00007c02 */ /* 0x002fe80008000f00 */
[----:B------:R1:W2:Y:S03]  /*7b90*/  SYNCS.PHASECHK.TRANS64.TRYWAIT P1, [R0+URZ+0x80], R3 ;  /* 0x00008003000075a7 */ /* 0x0002a600080211ff */
[----:B--2---:R-:W-:Y:S05]  /*7ba0*/  @!P1 NANOSLEEP.SYNCS 0x989680 ;  /* 0x009896800000995d */ /* 0x004fea0003900000 */
[----:B------:R-:W2:Y:S02]  /*7bb0*/  @!P1 SYNCS.PHASECHK.TRANS64 P1, [R0+URZ+0x80], R3 ;  /* 0x00008003000095a7 */ /* 0x000ea400080210ff */
[----:B--2---:R-:W-:Y:S05]  /*7bc0*/  @!P1 BRA `(.L_x_100) ;  /* 0xfffffffc00ec9947 */ /* 0x004fea000383ffff */
[----:B------:R-:W-:Y:S05]  /*7bd0*/  BRA `(.L_x_99) ;  /* 0xffffffe0002c7947 */ /* 0x000fea000383ffff */
.L_x_102:
[----:B------:R1:W1:Y:S02]  /*7be0*/  SYNCS.PHASECHK.TRANS64.TRYWAIT P1, [R22+URZ+0xc0], R4 ;  /* 0x0000c004160075a7 */ /* 0x00026400080211ff */
[----:B-1----:R-:W-:Y:S05]  /*7bf0*/  @!P1 NANOSLEEP.SYNCS 0x989680 ;  /* 0x009896800000995d */ /* 0x002fea0003900000 */
[----:B------:R-:W1:Y:S02]  /*7c00*/  @!P1 SYNCS.PHASECHK.TRANS64 P1, [R22+URZ+0xc0], R4 ;  /* 0x0000c004160095a7 */ /* 0x000e6400080210ff */
[----:B-1----:R-:W-:Y:S05]  /*7c10*/  @!P1 BRA `(.L_x_102) ;  /* 0xfffffffc00f09947 */ /* 0x002fea000383ffff */
[----:B------:R-:W-:Y:S05]  /*7c20*/  BRA `(.L_x_101) ;  /* 0xffffffe000707947 */ /* 0x000fea000383ffff */
        .weak           $__internal_0_$__cuda_sm10x_tcgen05_guardrail_trap_col_being_dealloced_not_returned_by_alloc
        .type           $__internal_0_$__cuda_sm10x_tcgen05_guardrail_trap_col_being_dealloced_not_returned_by_alloc,@function
        .size           $__internal_0_$__cuda_sm10x_tcgen05_guardrail_trap_col_being_dealloced_not_returned_by_alloc,($__internal_1_$__cuda_sm10x_tcgen05_guardrail_trap_phase_invalid_during_alloc - $__internal_0_$__cuda_sm10x_tcgen05_guardrail_trap_col_being_dealloced_not_returned_by_alloc)
$__internal_0_$__cuda_sm10x_tcgen05_guardrail_trap_col_being_dealloced_not_returned_by_alloc:
[----:B------:R-:W-:Y:S05]  /*7c30*/  BPT.TRAP 0x1 ;  /* 0x000000040000795c */ /* 0x000fea0000300000 */
[----:B------:R-:W-:-:S04]  /*7c40*/  HFMA2 R3, -RZ, RZ, 0, 0 ;  /* 0x00000000ff037431 */ /* 0x000fc800000001ff */
[----:B------:R-:W-:Y:S05]  /*7c50*/  RET.REL.NODEC R2 `(_ZN7cutlass13device_kernelINS_4gemm6kernel13GemmUniversalIN4cute5tupleIJiiiiEEENS1_10collective13CollectiveMmaINS1_35MainloopSm100TmaUmmaWarpSpecializedILi8ELi2ELi4ENS5_IJNS4_1CILi1EEENSA_ILi2EEESB_EEEEENS5_IJNSA_ILi128EEENSA_ILi64EEESF_EEENS_12float_e5m2_tENS5_IJlSB_lEEESI_SJ_NS4_8TiledMMAINS4_8MMA_AtomIJNS4_10MMA_TraitsINS4_19SM100_MMA_F8F6F4_SSEJSI_SI_fSF_SG_NS4_17integral_constantINS4_4UMMA5MajorELSQ_0EEESR_NSO_INSP_7ScaleInELSS_0EEEST_EEEEEENS4_6LayoutINS5_IJSB_SB_SB_EEENS5_IJNSA_ILi0EEESY_SY_EEEEENS5_IJNS4_10UnderscoreES11_S11_EEEEENS4_23SM90_TMA_LOAD_MULTICASTENS4_14ComposedLayoutINS4_7SwizzleILi3ELi4ELi3EEENS4_18smem_ptr_flag_bitsILi8EEENSW_INS5_IJNSA_ILi8EEESF_EEENS5_IJSF_SB_EEEEEEEvNS4_8identityENS4_13SM90_TMA_LOADES1E_vS1F_EENS_8epilogue10collective18CollectiveEpilogueINS1I_23Sm100TmaWarpSpecializedILi1ELi1ELi64ELb0ELb0EEEJSH_NS5_IJNSW_ISF_SB_EENSW_ISG_SB_EEEEESI_SJ_SI_SJ_NS1I_6fusion15FusionCallbacksIS1M_NS1Q_17LinearCombinationISI_fSI_fLNS_15FloatRoundStyleE2EEESH_S1P_JEEENS4_5SM1004TMEM4LOAD26SM100_TMEM_LOAD_32dp32b64xES1G_NS15_INS16_ILi2ELi4ELi3EEES19_NSW_INS5_IJS1A_SG_EEENS5_IJSG_SB_EEEEEEENS4_39AutoVectorizingCopyWithAssumedAlignmentILi128EEENS4_14SM90_TMA_STOREES24_S26_S26_EEEvvEEEEvNT_6ParamsE) ;  /* 0xffffff8002e87950 */ /* 0x000fea0003c3ffff */
        .weak           $__internal_1_$__cuda_sm10x_tcgen05_guardrail_trap_phase_invalid_during_alloc
        .type           $__internal_1_$__cuda_sm10x_tcgen05_guardrail_trap_phase_invalid_during_alloc,@function
        .size           $__internal_1_$__cuda_sm10x_tcgen05_guardrail_trap_phase_invalid_during_alloc,($__internal_2_$__cuda_sm10x_tcgen05_guardrail_trap_unallocated_columns_being_dealloced - $__internal_1_$__cuda_sm10x_tcgen05_guardrail_trap_phase_invalid_during_alloc)
$__internal_1_$__cuda_sm10x_tcgen05_guardrail_trap_phase_invalid_during_alloc:
[----:B------:R-:W-:Y:S05]  /*7c60*/  BPT.TRAP 0x1 ;  /* 0x000000040000795c */ /* 0x000fea0000300000 */
[----:B------:R-:W-:-:S04]  /*7c70*/  MOV R5, 0x0 ;  /* 0x0000000000057802 */ /* 0x000fc80000000f00 */
[----:B------:R-:W-:Y:S05]  /*7c80*/  RET.REL.NODEC R4 `(_ZN7cutlass13device_kernelINS_4gemm6kernel13GemmUniversalIN4cute5tupleIJiiiiEEENS1_10collective13CollectiveMmaINS1_35MainloopSm100TmaUmmaWarpSpecializedILi8ELi2ELi4ENS5_IJNS4_1CILi1EEENSA_ILi2EEESB_EEEEENS5_IJNSA_ILi128EEENSA_ILi64EEESF_EEENS_12float_e5m2_tENS5_IJlSB_lEEESI_SJ_NS4_8TiledMMAINS4_8MMA_AtomIJNS4_10MMA_TraitsINS4_19SM100_MMA_F8F6F4_SSEJSI_SI_fSF_SG_NS4_17integral_constantINS4_4UMMA5MajorELSQ_0EEESR_NSO_INSP_7ScaleInELSS_0EEEST_EEEEEENS4_6LayoutINS5_IJSB_SB_SB_EEENS5_IJNSA_ILi0EEESY_SY_EEEEENS5_IJNS4_10UnderscoreES11_S11_EEEEENS4_23SM90_TMA_LOAD_MULTICASTENS4_14ComposedLayoutINS4_7SwizzleILi3ELi4ELi3EEENS4_18smem_ptr_flag_bitsILi8EEENSW_INS5_IJNSA_ILi8EEESF_EEENS5_IJSF_SB_EEEEEEEvNS4_8identityENS4_13SM90_TMA_LOADES1E_vS1F_EENS_8epilogue10collective18CollectiveEpilogueINS1I_23Sm100TmaWarpSpecializedILi1ELi1ELi64ELb0ELb0EEEJSH_NS5_IJNSW_ISF_SB_EENSW_ISG_SB_EEEEESI_SJ_SI_SJ_NS1I_6fusion15FusionCallbacksIS1M_NS1Q_17LinearCombinationISI_fSI_fLNS_15FloatRoundStyleE2EEESH_S1P_JEEENS4_5SM1004TMEM4LOAD26SM100_TMEM_LOAD_32dp32b64xES1G_NS15_INS16_ILi2ELi4ELi3EEES19_NSW_INS5_IJS1A_SG_EEENS5_IJSG_SB_EEEEEEENS4_39AutoVectorizingCopyWithAssumedAlignmentILi128EEENS4_14SM90_TMA_STOREES24_S26_S26_EEEvvEEEEvNT_6ParamsE) ;  /* 0xffffff8004dc7950 */ /* 0x000fea0003c3ffff */
        .weak           $__internal_2_$__cuda_sm10x_tcgen05_guardrail_trap_unallocated_columns_being_dealloced
        .type           $__internal_2_$__cuda_sm10x_tcgen05_guardrail_trap_unallocated_columns_being_dealloced,@function
        .size           $__internal_2_$__cuda_sm10x_tcgen05_guardrail_trap_unallocated_columns_being_dealloced,(.L_x_148 - $__internal_2_$__cuda_sm10x_tcgen05_guardrail_trap_unallocated_columns_being_dealloced)
$__internal_2_$__cuda_sm10x_tcgen05_guardrail_trap_unallocated_columns_being_dealloced:
[----:B------:R-:W-:Y:S05]  /*7c90*/  BPT.TRAP 0x1 ;  /* 0x000000040000795c */ /* 0x000fea0000300000 */
[----:B------:R-:W-:-:S04]  /*7ca0*/  HFMA2 R3, -RZ, RZ, 0, 0 ;  /* 0x00000000ff037431 */ /* 0x000fc800000001ff */
[----:B------:R-:W-:Y:S05]  /*7cb0*/  RET.REL.NODEC R2 `(_ZN7cutlass13device_kernelINS_4gemm6kernel13GemmUniversalIN4cute5tupleIJiiiiEEENS1_10collective13CollectiveMmaINS1_35MainloopSm100TmaUmmaWarpSpecializedILi8ELi2ELi4ENS5_IJNS4_1CILi1EEENSA_ILi2EEESB_EEEEENS5_IJNSA_ILi128EEENSA_ILi64EEESF_EEENS_12float_e5m2_tENS5_IJlSB_lEEESI_SJ_NS4_8TiledMMAINS4_8MMA_AtomIJNS4_10MMA_TraitsINS4_19SM100_MMA_F8F6F4_SSEJSI_SI_fSF_SG_NS4_17integral_constantINS4_4UMMA5MajorELSQ_0EEESR_NSO_INSP_7ScaleInELSS_0EEEST_EEEEEENS4_6LayoutINS5_IJSB_SB_SB_EEENS5_IJNSA_ILi0EEESY_SY_EEEEENS5_IJNS4_10UnderscoreES11_S11_EEEEENS4_23SM90_TMA_LOAD_MULTICASTENS4_14ComposedLayoutINS4_7SwizzleILi3ELi4ELi3EEENS4_18smem_ptr_flag_bitsILi8EEENSW_INS5_IJNSA_ILi8EEESF_EEENS5_IJSF_SB_EEEEEEEvNS4_8identityENS4_13SM90_TMA_LOADES1E_vS1F_EENS_8epilogue10collective18CollectiveEpilogueINS1I_23Sm100TmaWarpSpecializedILi1ELi1ELi64ELb0ELb0EEEJSH_NS5_IJNSW_ISF_SB_EENSW_ISG_SB_EEEEESI_SJ_SI_SJ_NS1I_6fusion15FusionCallbacksIS1M_NS1Q_17LinearCombinationISI_fSI_fLNS_15FloatRoundStyleE2EEESH_S1P_JEEENS4_5SM1004TMEM4LOAD26SM100_TMEM_LOAD_32dp32b64xES1G_NS15_INS16_ILi2ELi4ELi3EEES19_NSW_INS5_IJS1A_SG_EEENS5_IJSG_SB_EEEEEEENS4_39AutoVectorizingCopyWithAssumedAlignmentILi128EEENS4_14SM90_TMA_STOREES24_S26_S26_EEEvvEEEEvNT_6ParamsE) ;  /* 0xffffff8002d07950 */ /* 0x000fea0003c3ffff */
.L_x_147:
[----:B------:R-:W-:-:S00]  /*7cc0*/  BRA `(.L_x_147) ;  /* 0xfffffffc00fc7947 */ /* 0x000fc0000383ffff */
[----:B------:R-:W-:-:S00]  /*7cd0*/  NOP ;  /* 0x0000000000007918 */ /* 0x000fc00000000000 */
        /* <DEDUP_REMOVED lines=10> */
.L_x_148:


//--------------------- .nv.global.init           --------------------------
	.section	.nv.global.init,"aw",@progbits
.nv.global.init:
	.type		$str$27,@object
	.size		$str$27,($str$28 - $str$27)
$str$27:
        /*0000*/ 	.byte	0x28, 0x61, 0x64, 0x64, 0x72, 0x65, 0x73, 0x73, 0x20, 0x26, 0x20, 0x6d, 0x61, 0x73, 0x6b, 0x29
        /*0010*/ 	.byte	0x20, 0x3d, 0x3d, 0x20, 0x30, 0x00
	.type		$str$28,@object
	.size		$str$28,($str$26 - $str$28)
$str$28:
        /*0016*/ 	.byte	0x2f, 0x74, 0x6d, 0x70, 0x2f, 0x63, 0x75, 0x74, 0x6c, 0x61, 0x73, 0x73, 0x5f, 0x73, 0x77, 0x65
        /*0026*/ 	.byte	0x65, 0x70, 0x5f, 0x73, 0x72, 0x63, 0x2f, 0x69, 0x6e, 0x63, 0x6c, 0x75, 0x64, 0x65, 0x2f, 0x63
        /*0036*/ 	.byte	0x75, 0x74, 0x65, 0x2f, 0x70, 0x6f, 0x69, 0x6e, 0x74, 0x65, 0x72, 0x5f, 0x66, 0x6c, 0x61, 0x67
        /*0046*/ 	.byte	0x67, 0x65, 0x64, 0x2e, 0x68, 0x70, 0x70, 0x00
	.type		$str$26,@object
	.size		$str$26,($str$25 - $str$26)
$str$26:
        /*004e*/ 	.byte	0x2f, 0x74, 0x6d, 0x70, 0x2f, 0x63, 0x75, 0x74, 0x6c, 0x61, 0x73, 0x73, 0x5f, 0x73, 0x77, 0x65
        /*005e*/ 	.byte	0x65, 0x70, 0x5f, 0x73, 0x72, 0x63, 0x2f, 0x69, 0x6e, 0x63, 0x6c, 0x75, 0x64, 0x65, 0x2f, 0x63
        /*006e*/ 	.byte	0x75, 0x74, 0x65, 0x2f, 0x61, 0x74, 0x6f, 0x6d, 0x2f, 0x63, 0x6f, 0x70, 0x79, 0x5f, 0x74, 0x72
        /*007e*/ 	.byte	0x61, 0x69, 0x74, 0x73, 0x5f, 0x73, 0x6d, 0x31, 0x30, 0x30, 0x2e, 0x68, 0x70, 0x70, 0x00
	.type		$str$25,@object
	.size		$str$25,(__unnamed_1 - $str$25)
$str$25:
        /*008d*/ 	.byte	0x28, 0x28, 0x75, 0x69, 0x6e, 0x74, 0x33, 0x32, 0x5f, 0x74, 0x28, 0x74, 0x68, 0x72, 0x65, 0x61
        /*009d*/ 	.byte	0x64, 0x49, 0x64, 0x78, 0x2e, 0x78, 0x29, 0x20, 0x2f, 0x20, 0x33, 0x32, 0x29, 0x20, 0x25, 0x20
        /*00ad*/ 	.byte	0x34, 0x29, 0x20, 0x3d, 0x3d, 0x20, 0x28, 0x28, 0x28, 0x74, 0x6d, 0x65, 0x6d, 0x5f, 0x61, 0x64
        /*00bd*/ 	.byte	0x64, 0x72, 0x20, 0x3e, 0x3e, 0x20, 0x31, 0x36, 0x29, 0x20, 0x2f, 0x20, 0x33, 0x32, 0x29, 0x20
        /*00cd*/ 	.byte	0x25, 0x20, 0x34, 0x29, 0x00
	.type		__unnamed_1,@object
	.size		__unnamed_1,(__unnamed_2 - __unnamed_1)
__unnamed_1:
        /*00d2*/ 	.byte	0x61, 0x75, 0x74, 0x6f, 0x20, 0x63, 0x75, 0x74, 0x65, 0x3a, 0x3a, 0x61, 0x73, 0x5f, 0x70, 0x6f
        /* <DEDUP_REMOVED lines=24> */
        /*0262*/ 	.byte	0x43, 0x3c, 0x38, 0x31, 0x39, 0x32, 0x3e, 0x3e, 0x3e, 0x3e, 0x5d, 0x00
	.type		__unnamed_2,@object
	.size		__unnamed_2,(.L_2 - __unnamed_2)
__unnamed_2:
        /* <DEDUP_REMOVED lines=42> */
        /*050e*/ 	.byte	0x3e, 0x3e, 0x3e, 0x3e, 0x5d, 0x00
.L_2:


//--------------------- .nv.shared._ZN7cutlass13device_kernelINS_4gemm6kernel13GemmUniversalIN4cute5tupleIJiiiiEEENS1_10collective13CollectiveMmaINS1_35MainloopSm100TmaUmmaWarpSpecializedILi8ELi2ELi4ENS5_IJNS4_1CILi1EEENSA_ILi2EEESB_EEEEENS5_IJNSA_ILi128EEENSA_ILi64EEESF_EEENS_12float_e5m2_tENS5_IJlSB_lEEESI_SJ_NS4_8TiledMMAINS4_8MMA_AtomIJNS4_10MMA_TraitsINS4_19SM100_MMA_F8F6F4_SSEJSI_SI_fSF_SG_NS4_17integral_constantINS4_4UMMA5MajorELSQ_0EEESR_NSO_INSP_7ScaleInELSS_0EEEST_EEEEEENS4_6LayoutINS5_IJSB_SB_SB_EEENS5_IJNSA_ILi0EEESY_SY_EEEEENS5_IJNS4_10UnderscoreES11_S11_EEEEENS4_23SM90_TMA_LOAD_MULTICASTENS4_14ComposedLayoutINS4_7SwizzleILi3ELi4ELi3EEENS4_18smem_ptr_flag_bitsILi8EEENSW_INS5_IJNSA_ILi8EEESF_EEENS5_IJSF_SB_EEEEEEEvNS4_8identityENS4_13SM90_TMA_LOADES1E_vS1F_EENS_8epilogue10collective18CollectiveEpilogueINS1I_23Sm100TmaWarpSpecializedILi1ELi1ELi64ELb0ELb0EEEJSH_NS5_IJNSW_ISF_SB_EENSW_ISG_SB_EEEEESI_SJ_SI_SJ_NS1I_6fusion15FusionCallbacksIS1M_NS1Q_17LinearCombinationISI_fSI_fLNS_15FloatRoundStyleE2EEESH_S1P_JEEENS4_5SM1004TMEM4LOAD26SM100_TMEM_LOAD_32dp32b64xES1G_NS15_INS16_ILi2ELi4ELi3EEES19_NSW_INS5_IJS1A_SG_EEENS5_IJSG_SB_EEEEEEENS4_39AutoVectorizingCopyWithAssumedAlignmentILi128EEENS4_14SM90_TMA_STOREES24_S26_S26_EEEvvEEEEvNT_6ParamsE --------------------------
	.section	.nv.shared._ZN7cutlass13device_kernelINS_4gemm6kernel13GemmUniversalIN4cute5tupleIJiiiiEEENS1_10collective13CollectiveMmaINS1_35MainloopSm100TmaUmmaWarpSpecializedILi8ELi2ELi4ENS5_IJNS4_1CILi1EEENSA_ILi2EEESB_EEEEENS5_IJNSA_ILi128EEENSA_ILi64EEESF_EEENS_12float_e5m2_tENS5_IJlSB_lEEESI_SJ_NS4_8TiledMMAINS4_8MMA_AtomIJNS4_10MMA_TraitsINS4_19SM100_MMA_F8F6F4_SSEJSI_SI_fSF_SG_NS4_17integral_constantINS4_4UMMA5MajorELSQ_0EEESR_NSO_INSP_7ScaleInELSS_0EEEST_EEEEEENS4_6LayoutINS5_IJSB_SB_SB_EEENS5_IJNSA_ILi0EEESY_SY_EEEEENS5_IJNS4_10UnderscoreES11_S11_EEEEENS4_23SM90_TMA_LOAD_MULTICASTENS4_14ComposedLayoutINS4_7SwizzleILi3ELi4ELi3EEENS4_18smem_ptr_flag_bitsILi8EEENSW_INS5_IJNSA_ILi8EEESF_EEENS5_IJSF_SB_EEEEEEEvNS4_8identityENS4_13SM90_TMA_LOADES1E_vS1F_EENS_8epilogue10collective18CollectiveEpilogueINS1I_23Sm100TmaWarpSpecializedILi1ELi1ELi64ELb0ELb0EEEJSH_NS5_IJNSW_ISF_SB_EENSW_ISG_SB_EEEEESI_SJ_SI_SJ_NS1I_6fusion15FusionCallbacksIS1M_NS1Q_17LinearCombinationISI_fSI_fLNS_15FloatRoundStyleE2EEESH_S1P_JEEENS4_5SM1004TMEM4LOAD26SM100_TMEM_LOAD_32dp32b64xES1G_NS15_INS16_ILi2ELi4ELi3EEES19_NSW_INS5_IJS1A_SG_EEENS5_IJSG_SB_EEEEEEENS4_39AutoVectorizingCopyWithAssumedAlignmentILi128EEENS4_14SM90_TMA_STOREES24_S26_S26_EEEvvEEEEvNT_6ParamsE,"aw",@nobits
	.sectionflags	@""
	.align	16
	.zero		1024


//--------------------- .nv.shared.reserved.0     --------------------------
	.section	.nv.shared.reserved.0,"aw",@nobits
	.weak		__nv_reservedSMEM_offset_0_alias
	.size		__nv_reservedSMEM_offset_0_alias, 0, 64
	.other		__nv_reservedSMEM_offset_0_alias,@"STO_CUDA_RESERVED_SHARED STV_DEFAULT"
__nv_reservedSMEM_offset_0_alias:
	.zero		0
.nv.shared.reserved.0:
	.zero		64
	.weak		__nv_reservedSMEM_tcgen05_partition
	.type		__nv_reservedSMEM_tcgen05_partition,@object
	.size		__nv_reservedSMEM_tcgen05_partition,(.L_0 - __nv_reservedSMEM_tcgen05_partition)
__nv_reservedSMEM_tcgen05_partition:
	.zero		32
.L_0:


//--------------------- .nv.global                --------------------------
	.section	.nv.global,"aw",@nobits
.nv.global:
	.type		_ZN39_INTERNAL_dcb15813_4_k_cu_86888d85_88964cute1_E,@object
	.size		_ZN39_INTERNAL_dcb15813_4_k_cu_86888d85_88964cute1_E,(_ZN39_INTERNAL_dcb15813_4_k_cu_86888d85_88964cuda3std3__45__cpo6cbeginE - _ZN39_INTERNAL_dcb15813_4_k_cu_86888d85_88964cute1_E)
_ZN39_INTERNAL_dcb15813_4_k_cu_86888d85_88964cute1_E:
	.zero		1
	.type		_ZN39_INTERNAL_dcb15813_4_k_cu_86888d85_88964cuda3std3__45__cpo6cbeginE,@object
	.size		_ZN39_INTERNAL_dcb15813_4_k_cu_86888d85_88964cuda3std3__45__cpo6cbeginE,(_ZN39_INTERNAL_dcb15813_4_k_cu_86888d85_88964cuda3std3__48in_placeE - _ZN39_INTERNAL_dcb15813_4_k_cu_86888d85_88964cuda3std3__45__cpo6cbeginE)
_ZN39_INTERNAL_dcb15813_4_k_cu_86888d85_88964cuda3std3__45__cpo6cbeginE:
	.zero		1
	.type		_ZN39_INTERNAL_dcb15813_4_k_cu_86888d85_88964cuda3std3__48in_placeE,@object
	.size		_ZN39_INTERNAL_dcb15813_4_k_cu_86888d85_88964cuda3std3__48in_placeE,(_ZN39_INTERNAL_dcb15813_4_k_cu_86888d85_88964cuda3std6ranges3__45__cpo9iter_moveE - _ZN39_INTERNAL_dcb15813_4_k_cu_86888d85_88964cuda3std3__48in_placeE)
_ZN39_INTERNAL_dcb15813_4_k_cu_86888d85_88964cuda3std3__48in_placeE:
	.zero		1
	.type		_ZN39_INTERNAL_dcb15813_4_k_cu_86888d85_88964cuda3std6ranges3__45__cpo9iter_moveE,@object
	.size		_ZN39_INTERNAL_dcb15813_4_k_cu_86888d85_88964cuda3std6ranges3__45__cpo9iter_moveE,(_ZN39_INTERNAL_dcb15813_4_k_cu_86888d85_88964cuda3std3__45__cpo5beginE - _ZN39_INTERNAL_dcb15813_4_k_cu_86888d85_88964cuda3std6ranges3__45__cpo9iter_moveE)
_ZN39_INTERNAL_dcb15813_4_k_cu_86888d85_88964cuda3std6ranges3__45__cpo9iter_moveE:
	.zero		1
	.type		_ZN39_INTERNAL_dcb15813_4_k_cu_86888d85_88964cuda3std3__45__cpo5beginE,@object
	.size		_ZN39_INTERNAL_dcb15813_4_k_cu_86888d85_88964cuda3std3__45__cpo5beginE,(_ZN39_INTERNAL_dcb15813_4_k_cu_86888d85_88964cuda3std3__441_GLOBAL__N__dcb15813_4_k_cu_86888d85_88966ignoreE - _ZN39_INTERNAL_dcb15813_4_k_cu_86888d85_88964cuda3std3__45__cpo5beginE)
_ZN39_INTERNAL_dcb15813_4_k_cu_86888d85_88964cuda3std3__45__cpo5beginE:
	.zero		1
	.type		_ZN39_INTERNAL_dcb15813_4_k_cu_86888d85_88964cuda3std3__441_GLOBAL__N__dcb15813_4_k_cu_86888d85_88966ignoreE,@object
	.size		_ZN39_INTERNAL_dcb15813_4_k_cu_86888d85_88964cuda3std3__441_GLOBAL__N__dcb15813_4_k_cu_86888d85_88966ignoreE,(_ZN39_INTERNAL_dcb15813_4_k_cu_86888d85_88964cute7productE - _ZN39_INTERNAL_dcb15813_4_k_cu_86888d85_88964cuda3std3__441_GLOBAL__N__dcb15813_4_k_cu_86888d85_88966ignoreE)
_ZN39_INTERNAL_dcb15813_4_k_cu_86888d85_88964cuda3std3__441_GLOBAL__N__dcb15813_4_k_cu_86888d85_88966ignoreE:
	.zero		1
	.type		_ZN39_INTERNAL_dcb15813_4_k_cu_86888d85_88964cute7productE,@object
	.size		_ZN39_INTERNAL_dcb15813_4_k_cu_86888d85_88964cute7productE,(_ZN39_INTERNAL_dcb15813_4_k_cu_86888d85_88964cuda3std3__45__cpo3endE - _ZN39_INTERNAL_dcb15813_4_k_cu_86888d85_88964cute7productE)
_ZN39_INTERNAL_dcb15813_4_k_cu_86888d85_88964cute7productE:
	.zero		1
	.type		_ZN39_INTERNAL_dcb15813_4_k_cu_86888d85_88964cuda3std3__45__cpo3endE,@object
	.size		_ZN39_INTERNAL_dcb15813_4_k_cu_86888d85_88964cuda3std3__45__cpo3endE,(_ZN39_INTERNAL_dcb15813_4_k_cu_86888d85_88964cuda3std3__419piecewise_constructE - _ZN39_INTERNAL_dcb15813_4_k_cu_86888d85_88964cuda3std3__45__cpo3endE)
_ZN39_INTERNAL_dcb15813_4_k_cu_86888d85_88964cuda3std3__45__cpo3endE:
	.zero		1
	.type		_ZN39_INTERNAL_dcb15813_4_k_cu_86888d85_88964cuda3std3__419piecewise_constructE,@object
	.size		_ZN39_INTERNAL_dcb15813_4_k_cu_86888d85_88964cuda3std3__419piecewise_constructE,(_ZN39_INTERNAL_dcb15813_4_k_cu_86888d85_88964cuda3std3__45__cpo4cendE - _ZN39_INTERNAL_dcb15813_4_k_cu_86888d85_88964cuda3std3__419piecewise_constructE)
_ZN39_INTERNAL_dcb15813_4_k_cu_86888d85_88964cuda3std3__419piecewise_constructE:
	.zero		1
	.type		_ZN39_INTERNAL_dcb15813_4_k_cu_86888d85_88964cuda3std3__45__cpo4cendE,@object
	.size		_ZN39_INTERNAL_dcb15813_4_k_cu_86888d85_88964cuda3std3__45__cpo4cendE,(_ZN39_INTERNAL_dcb15813_4_k_cu_86888d85_88964cuda3std6ranges3__45__cpo4swapE - _ZN39_INTERNAL_dcb15813_4_k_cu_86888d85_88964cuda3std3__45__cpo4cendE)
_ZN39_INTERNAL_dcb15813_4_k_cu_86888d85_88964cuda3std3__45__cpo4cendE:
	.zero		1
	.type		_ZN39_INTERNAL_dcb15813_4_k_cu_86888d85_88964cuda3std6ranges3__45__cpo4swapE,@object
	.size		_ZN39_INTERNAL_dcb15813_4_k_cu_86888d85_88964cuda3std6ranges3__45__cpo4swapE,(.L_10 - _ZN39_INTERNAL_dcb15813_4_k_cu_86888d85_88964cuda3std6ranges3__45__cpo4swapE)
_ZN39_INTERNAL_dcb15813_4_k_cu_86888d85_88964cuda3std6ranges3__45__cpo4swapE:
	.zero		1
.L_10:


//--------------------- .nv.constant0._ZN7cutlass13device_kernelINS_4gemm6kernel13GemmUniversalIN4cute5tupleIJiiiiEEENS1_10collective13CollectiveMmaINS1_35MainloopSm100TmaUmmaWarpSpecializedILi8ELi2ELi4ENS5_IJNS4_1CILi1EEENSA_ILi2EEESB_EEEEENS5_IJNSA_ILi128EEENSA_ILi64EEESF_EEENS_12float_e5m2_tENS5_IJlSB_lEEESI_SJ_NS4_8TiledMMAINS4_8MMA_AtomIJNS4_10MMA_TraitsINS4_19SM100_MMA_F8F6F4_SSEJSI_SI_fSF_SG_NS4_17integral_constantINS4_4UMMA5MajorELSQ_0EEESR_NSO_INSP_7ScaleInELSS_0EEEST_EEEEEENS4_6LayoutINS5_IJSB_SB_SB_EEENS5_IJNSA_ILi0EEESY_SY_EEEEENS5_IJNS4_10UnderscoreES11_S11_EEEEENS4_23SM90_TMA_LOAD_MULTICASTENS4_14ComposedLayoutINS4_7SwizzleILi3ELi4ELi3EEENS4_18smem_ptr_flag_bitsILi8EEENSW_INS5_IJNSA_ILi8EEESF_EEENS5_IJSF_SB_EEEEEEEvNS4_8identityENS4_13SM90_TMA_LOADES1E_vS1F_EENS_8epilogue10collective18CollectiveEpilogueINS1I_23Sm100TmaWarpSpecializedILi1ELi1ELi64ELb0ELb0EEEJSH_NS5_IJNSW_ISF_SB_EENSW_ISG_SB_EEEEESI_SJ_SI_SJ_NS1I_6fusion15FusionCallbacksIS1M_NS1Q_17LinearCombinationISI_fSI_fLNS_15FloatRoundStyleE2EEESH_S1P_JEEENS4_5SM1004TMEM4LOAD26SM100_TMEM_LOAD_32dp32b64xES1G_NS15_INS16_ILi2ELi4ELi3EEES19_NSW_INS5_IJS1A_SG_EEENS5_IJSG_SB_EEEEEEENS4_39AutoVectorizingCopyWithAssumedAlignmentILi128EEENS4_14SM90_TMA_STOREES24_S26_S26_EEEvvEEEEvNT_6ParamsE --------------------------
	.section	.nv.constant0._ZN7cutlass13device_kernelINS_4gemm6kernel13GemmUniversalIN4cute5tupleIJiiiiEEENS1_10collective13CollectiveMmaINS1_35MainloopSm100TmaUmmaWarpSpecializedILi8ELi2ELi4ENS5_IJNS4_1CILi1EEENSA_ILi2EEESB_EEEEENS5_IJNSA_ILi128EEENSA_ILi64EEESF_EEENS_12float_e5m2_tENS5_IJlSB_lEEESI_SJ_NS4_8TiledMMAINS4_8MMA_AtomIJNS4_10MMA_TraitsINS4_19SM100_MMA_F8F6F4_SSEJSI_SI_fSF_SG_NS4_17integral_constantINS4_4UMMA5MajorELSQ_0EEESR_NSO_INSP_7ScaleInELSS_0EEEST_EEEEEENS4_6LayoutINS5_IJSB_SB_SB_EEENS5_IJNSA_ILi0EEESY_SY_EEEEENS5_IJNS4_10UnderscoreES11_S11_EEEEENS4_23SM90_TMA_LOAD_MULTICASTENS4_14ComposedLayoutINS4_7SwizzleILi3ELi4ELi3EEENS4_18smem_ptr_flag_bitsILi8EEENSW_INS5_IJNSA_ILi8EEESF_EEENS5_IJSF_SB_EEEEEEEvNS4_8identityENS4_13SM90_TMA_LOADES1E_vS1F_EENS_8epilogue10collective18CollectiveEpilogueINS1I_23Sm100TmaWarpSpecializedILi1ELi1ELi64ELb0ELb0EEEJSH_NS5_IJNSW_ISF_SB_EENSW_ISG_SB_EEEEESI_SJ_SI_SJ_NS1I_6fusion15FusionCallbacksIS1M_NS1Q_17LinearCombinationISI_fSI_fLNS_15FloatRoundStyleE2EEESH_S1P_JEEENS4_5SM1004TMEM4LOAD26SM100_TMEM_LOAD_32dp32b64xES1G_NS15_INS16_ILi2ELi4ELi3EEES19_NSW_INS5_IJS1A_SG_EEENS5_IJSG_SB_EEEEEEENS4_39AutoVectorizingCopyWithAssumedAlignmentILi128EEENS4_14SM90_TMA_STOREES24_S26_S26_EEEvvEEEEvNT_6ParamsE,"a",@progbits
	.sectionflags	@""
	.align	4
.nv.constant0._ZN7cutlass13device_kernelINS_4gemm6kernel13GemmUniversalIN4cute5tupleIJiiiiEEENS1_10collective13CollectiveMmaINS1_35MainloopSm100TmaUmmaWarpSpecializedILi8ELi2ELi4ENS5_IJNS4_1CILi1EEENSA_ILi2EEESB_EEEEENS5_IJNSA_ILi128EEENSA_ILi64EEESF_EEENS_12float_e5m2_tENS5_IJlSB_lEEESI_SJ_NS4_8TiledMMAINS4_8MMA_AtomIJNS4_10MMA_TraitsINS4_19SM100_MMA_F8F6F4_SSEJSI_SI_fSF_SG_NS4_17integral_constantINS4_4UMMA5MajorELSQ_0EEESR_NSO_INSP_7ScaleInELSS_0EEEST_EEEEEENS4_6LayoutINS5_IJSB_SB_SB_EEENS5_IJNSA_ILi0EEESY_SY_EEEEENS5_IJNS4_10UnderscoreES11_S11_EEEEENS4_23SM90_TMA_LOAD_MULTICASTENS4_14ComposedLayoutINS4_7SwizzleILi3ELi4ELi3EEENS4_18smem_ptr_flag_bitsILi8EEENSW_INS5_IJNSA_ILi8EEESF_EEENS5_IJSF_SB_EEEEEEEvNS4_8identityENS4_13SM90_TMA_LOADES1E_vS1F_EENS_8epilogue10collective18CollectiveEpilogueINS1I_23Sm100TmaWarpSpecializedILi1ELi1ELi64ELb0ELb0EEEJSH_NS5_IJNSW_ISF_SB_EENSW_ISG_SB_EEEEESI_SJ_SI_SJ_NS1I_6fusion15FusionCallbacksIS1M_NS1Q_17LinearCombinationISI_fSI_fLNS_15FloatRoundStyleE2EEESH_S1P_JEEENS4_5SM1004TMEM4LOAD26SM100_TMEM_LOAD_32dp32b64xES1G_NS15_INS16_ILi2ELi4ELi3EEES19_NSW_INS5_IJS1A_SG_EEENS5_IJSG_SB_EEEEEEENS4_39AutoVectorizingCopyWithAssumedAlignmentILi128EEENS4_14SM90_TMA_STOREES24_S26_S26_EEEvvEEEEvNT_6ParamsE:
	.zero		2944


//--------------------- SYMBOLS --------------------------

	.type		.nv.reservedSmem.offset0,@object
	.size		.nv.reservedSmem.offset0,0x4
	.type		.nv.reservedSmem.cap,@object
	.size		.nv.reservedSmem.cap,0x4
	.type		__assertfail,@function
